//
// Generated by NVIDIA NVVM Compiler
//
// Compiler Build ID: CL-36424714
// Cuda compilation tools, release 13.0, V13.0.88
// Based on NVVM 20.0.0
//

.version 9.0
.target sm_100
.address_size 64

	// .globl	_Z7possionPfS_S_S_S_iii
// _ZZ7possionPfS_S_S_S_iiiE8sh_in_c0 has been demoted
// _ZZ7possionPfS_S_S_S_iiiE9sh_out_m1 has been demoted
// _ZZ7possionPfS_S_S_S_iiiE10sh_out1_m2 has been demoted
// _ZZ7possionPfS_S_S_S_iiiE10sh_out2_m3 has been demoted

.visible .entry _Z7possionPfS_S_S_S_iii(
	.param .u64 .ptr .align 1 _Z7possionPfS_S_S_S_iii_param_0,
	.param .u64 .ptr .align 1 _Z7possionPfS_S_S_S_iii_param_1,
	.param .u64 .ptr .align 1 _Z7possionPfS_S_S_S_iii_param_2,
	.param .u64 .ptr .align 1 _Z7possionPfS_S_S_S_iii_param_3,
	.param .u64 .ptr .align 1 _Z7possionPfS_S_S_S_iii_param_4,
	.param .u32 _Z7possionPfS_S_S_S_iii_param_5,
	.param .u32 _Z7possionPfS_S_S_S_iii_param_6,
	.param .u32 _Z7possionPfS_S_S_S_iii_param_7
)
{
	.reg .pred 	%p<53>;
	.reg .b32 	%r<100>;
	.reg .b32 	%f<384>;
	.reg .b64 	%rd<22>;
	// demoted variable
	.shared .align 4 .b8 _ZZ7possionPfS_S_S_S_iiiE8sh_in_c0[4096];
	// demoted variable
	.shared .align 4 .b8 _ZZ7possionPfS_S_S_S_iiiE9sh_out_m1[4096];
	// demoted variable
	.shared .align 4 .b8 _ZZ7possionPfS_S_S_S_iiiE10sh_out1_m2[4096];
	// demoted variable
	.shared .align 4 .b8 _ZZ7possionPfS_S_S_S_iiiE10sh_out2_m3[4096];
	ld.param.u64 	%rd3, [_Z7possionPfS_S_S_S_iii_param_4];
	ld.param.u32 	%r30, [_Z7possionPfS_S_S_S_iii_param_5];
	ld.param.u32 	%r31, [_Z7possionPfS_S_S_S_iii_param_6];
	ld.param.u32 	%r32, [_Z7possionPfS_S_S_S_iii_param_7];
	cvta.to.global.u64 	%rd1, %rd3;
	mov.u32 	%r33, %ntid.x;
	mov.u32 	%r34, %ctaid.x;
	add.s32 	%r35, %r33, -8;
	mul.lo.s32 	%r1, %r35, %r34;
	mov.u32 	%r2, %tid.x;
	add.s32 	%r3, %r1, %r2;
	mov.u32 	%r36, %ntid.y;
	mov.u32 	%r37, %ctaid.y;
	add.s32 	%r38, %r36, -8;
	mul.lo.s32 	%r4, %r38, %r37;
	mov.u32 	%r5, %tid.y;
	add.s32 	%r6, %r4, %r5;
	add.s32 	%r7, %r4, %r36;
	min.s32 	%r8, %r7, %r31;
	setp.lt.s32 	%p6, %r6, %r8;
	add.s32 	%r9, %r1, %r33;
	min.s32 	%r10, %r9, %r32;
	setp.lt.s32 	%p7, %r3, %r10;
	and.pred  	%p1, %p6, %p7;
	shl.b32 	%r39, %r5, 7;
	mov.u32 	%r40, _ZZ7possionPfS_S_S_S_iiiE8sh_in_c0;
	add.s32 	%r41, %r40, %r39;
	shl.b32 	%r42, %r2, 2;
	add.s32 	%r11, %r41, %r42;
	mov.u32 	%r43, _ZZ7possionPfS_S_S_S_iiiE9sh_out_m1;
	add.s32 	%r44, %r43, %r39;
	add.s32 	%r12, %r44, %r42;
	mov.u32 	%r45, _ZZ7possionPfS_S_S_S_iiiE10sh_out1_m2;
	add.s32 	%r46, %r45, %r39;
	add.s32 	%r13, %r46, %r42;
	mov.u32 	%r47, _ZZ7possionPfS_S_S_S_iiiE10sh_out2_m3;
	add.s32 	%r48, %r47, %r39;
	add.s32 	%r14, %r48, %r42;
	not.pred 	%p8, %p1;
	@%p8 bra 	$L__BB0_2;
	mov.b32 	%r49, 0;
	st.shared.u32 	[%r11], %r49;
	st.shared.u32 	[%r12], %r49;
	st.shared.u32 	[%r13], %r49;
	st.shared.u32 	[%r14], %r49;
$L__BB0_2:
	setp.lt.s32 	%p9, %r30, 1;
	@%p9 bra 	$L__BB0_38;
	setp.ne.s32 	%p10, %r5, 0;
	add.s32 	%r51, %r8, -2;
	setp.le.s32 	%p11, %r6, %r51;
	setp.ne.s32 	%p12, %r2, 0;
	and.pred  	%p13, %p10, %p12;
	and.pred  	%p14, %p13, %p11;
	add.s32 	%r52, %r10, -2;
	setp.le.s32 	%p15, %r3, %r52;
	and.pred  	%p2, %p15, %p14;
	setp.gt.s32 	%p16, %r7, %r31;
	add.s32 	%r53, %r7, -3;
	add.s32 	%r54, %r31, -2;
	selp.b32 	%r55, %r54, %r53, %p16;
	setp.le.s32 	%p17, %r6, %r55;
	min.u32 	%r56, %r5, %r2;
	setp.gt.u32 	%p18, %r56, 1;
	setp.gt.s32 	%p19, %r9, %r32;
	add.s32 	%r57, %r9, -3;
	add.s32 	%r58, %r32, -2;
	selp.b32 	%r59, %r58, %r57, %p19;
	setp.le.s32 	%p20, %r3, %r59;
	and.pred  	%p21, %p17, %p20;
	and.pred  	%p3, %p21, %p18;
	add.s32 	%r60, %r7, -2;
	setp.lt.s32 	%p22, %r60, %r31;
	add.s32 	%r61, %r7, -4;
	selp.b32 	%r62, %r61, %r54, %p22;
	setp.le.s32 	%p23, %r6, %r62;
	setp.gt.u32 	%p24, %r56, 2;
	add.s32 	%r63, %r9, -2;
	setp.lt.s32 	%p25, %r63, %r32;
	add.s32 	%r64, %r9, -4;
	selp.b32 	%r65, %r64, %r58, %p25;
	setp.le.s32 	%p26, %r3, %r65;
	and.pred  	%p27, %p23, %p26;
	and.pred  	%p4, %p27, %p24;
	setp.lt.s32 	%p28, %r53, %r31;
	add.s32 	%r66, %r7, -5;
	selp.b32 	%r67, %r66, %r54, %p28;
	setp.le.s32 	%p29, %r6, %r67;
	setp.gt.u32 	%p30, %r56, 3;
	setp.lt.s32 	%p31, %r57, %r32;
	add.s32 	%r68, %r9, -5;
	selp.b32 	%r69, %r68, %r58, %p31;
	setp.le.s32 	%p32, %r3, %r69;
	and.pred  	%p33, %p29, %p32;
	and.pred  	%p5, %p33, %p30;
	setp.eq.s32 	%p34, %r30, 1;
	mov.f32 	%f375, 0f00000000;
	mov.b32 	%r99, 0;
	mov.f32 	%f365, %f375;
	mov.f32 	%f363, %f375;
	mov.f32 	%f361, %f375;
	@%p34 bra 	$L__BB0_26;
	and.b32  	%r72, %r30, 2147483646;
	neg.s32 	%r97, %r72;
	add.s32 	%r73, %r5, %r31;
	add.s32 	%r74, %r73, %r4;
	mad.lo.s32 	%r75, %r32, %r74, %r2;
	add.s32 	%r95, %r75, %r1;
	mad.lo.s32 	%r76, %r32, %r6, %r2;
	add.s32 	%r94, %r76, %r1;
	mov.f32 	%f367, 0f00000000;
	mov.b32 	%r98, 0;
	mov.b32 	%r96, 1;
	mov.f32 	%f357, %f367;
	mov.f32 	%f365, %f367;
	mov.f32 	%f363, %f367;
	mov.f32 	%f361, %f367;
$L__BB0_5:
	.pragma "nounroll";
	@%p8 bra 	$L__BB0_7;
	ld.param.u64 	%rd19, [_Z7possionPfS_S_S_S_iii_param_0];
	cvta.to.global.u64 	%rd4, %rd19;
	mul.wide.s32 	%rd5, %r94, 4;
	add.s64 	%rd6, %rd4, %rd5;
	ld.global.nc.f32 	%f50, [%rd6];
	st.shared.f32 	[%r11], %f50;
$L__BB0_7:
	bar.sync 	0;
	mov.f32 	%f369, 0f00000000;
	not.pred 	%p36, %p2;
	@%p36 bra 	$L__BB0_9;
	ld.shared.f32 	%f52, [%r11];
	ld.shared.f32 	%f53, [%r11+-128];
	ld.shared.f32 	%f54, [%r11+128];
	add.f32 	%f55, %f53, %f54;
	ld.shared.f32 	%f56, [%r11+4];
	add.f32 	%f57, %f55, %f56;
	ld.shared.f32 	%f58, [%r11+-4];
	add.f32 	%f59, %f57, %f58;
	mul.f32 	%f60, %f59, 0fBE29FBE7;
	fma.rn.f32 	%f61, %f52, 0f402A9FBE, %f60;
	ld.shared.f32 	%f62, [%r11+-132];
	ld.shared.f32 	%f63, [%r11+124];
	add.f32 	%f64, %f62, %f63;
	ld.shared.f32 	%f65, [%r11+-124];
	add.f32 	%f66, %f64, %f65;
	ld.shared.f32 	%f67, [%r11+132];
	add.f32 	%f68, %f66, %f67;
	mul.f32 	%f69, %f68, 0f3DAA9931;
	sub.f32 	%f70, %f61, %f69;
	add.f32 	%f361, %f361, %f70;
	mul.f32 	%f71, %f52, 0fBE29FBE7;
	add.f32 	%f72, %f55, %f58;
	add.f32 	%f73, %f72, %f56;
	mul.f32 	%f74, %f73, 0f3DAA9931;
	sub.f32 	%f75, %f71, %f74;
	add.f32 	%f369, %f75, 0f00000000;
	ld.shared.f32 	%f76, [%r12];
	add.f32 	%f77, %f76, %f75;
	st.shared.f32 	[%r12], %f77;
$L__BB0_9:
	bar.sync 	0;
	mov.f32 	%f371, 0f00000000;
	not.pred 	%p37, %p3;
	@%p37 bra 	$L__BB0_11;
	ld.shared.f32 	%f79, [%r12];
	ld.shared.f32 	%f80, [%r12+-128];
	ld.shared.f32 	%f81, [%r12+128];
	add.f32 	%f82, %f80, %f81;
	ld.shared.f32 	%f83, [%r12+4];
	add.f32 	%f84, %f82, %f83;
	ld.shared.f32 	%f85, [%r12+-4];
	add.f32 	%f86, %f84, %f85;
	mul.f32 	%f87, %f86, 0fBE29FBE7;
	fma.rn.f32 	%f88, %f79, 0f402A9FBE, %f87;
	ld.shared.f32 	%f89, [%r12+-132];
	ld.shared.f32 	%f90, [%r12+124];
	add.f32 	%f91, %f89, %f90;
	ld.shared.f32 	%f92, [%r12+-124];
	add.f32 	%f93, %f91, %f92;
	ld.shared.f32 	%f94, [%r12+132];
	add.f32 	%f95, %f93, %f94;
	mul.f32 	%f96, %f95, 0f3DAA9931;
	sub.f32 	%f97, %f88, %f96;
	add.f32 	%f363, %f363, %f97;
	mul.f32 	%f98, %f79, 0fBE29FBE7;
	add.f32 	%f99, %f82, %f85;
	add.f32 	%f100, %f99, %f83;
	mul.f32 	%f101, %f100, 0f3DAA9931;
	sub.f32 	%f102, %f98, %f101;
	add.f32 	%f371, %f102, 0f00000000;
	ld.shared.f32 	%f103, [%r13];
	add.f32 	%f104, %f103, %f102;
	st.shared.f32 	[%r13], %f104;
$L__BB0_11:
	bar.sync 	0;
	mov.f32 	%f373, 0f00000000;
	not.pred 	%p38, %p4;
	@%p38 bra 	$L__BB0_13;
	ld.shared.f32 	%f106, [%r13];
	ld.shared.f32 	%f107, [%r13+-128];
	ld.shared.f32 	%f108, [%r13+128];
	add.f32 	%f109, %f107, %f108;
	ld.shared.f32 	%f110, [%r13+4];
	add.f32 	%f111, %f109, %f110;
	ld.shared.f32 	%f112, [%r13+-4];
	add.f32 	%f113, %f111, %f112;
	mul.f32 	%f114, %f113, 0fBE29FBE7;
	fma.rn.f32 	%f115, %f106, 0f402A9FBE, %f114;
	ld.shared.f32 	%f116, [%r13+-132];
	ld.shared.f32 	%f117, [%r13+124];
	add.f32 	%f118, %f116, %f117;
	ld.shared.f32 	%f119, [%r13+-124];
	add.f32 	%f120, %f118, %f119;
	ld.shared.f32 	%f121, [%r13+132];
	add.f32 	%f122, %f120, %f121;
	mul.f32 	%f123, %f122, 0f3DAA9931;
	sub.f32 	%f124, %f115, %f123;
	add.f32 	%f365, %f365, %f124;
	mul.f32 	%f125, %f106, 0fBE29FBE7;
	add.f32 	%f126, %f109, %f112;
	add.f32 	%f127, %f126, %f110;
	mul.f32 	%f128, %f127, 0f3DAA9931;
	sub.f32 	%f129, %f125, %f128;
	add.f32 	%f373, %f129, 0f00000000;
	ld.shared.f32 	%f130, [%r14];
	add.f32 	%f131, %f130, %f129;
	st.shared.f32 	[%r14], %f131;
$L__BB0_13:
	bar.sync 	0;
	mov.f32 	%f375, 0f00000000;
	not.pred 	%p39, %p5;
	@%p39 bra 	$L__BB0_15;
	ld.shared.f32 	%f133, [%r14];
	ld.shared.f32 	%f134, [%r14+-128];
	ld.shared.f32 	%f135, [%r14+128];
	add.f32 	%f136, %f134, %f135;
	ld.shared.f32 	%f137, [%r14+4];
	add.f32 	%f138, %f136, %f137;
	ld.shared.f32 	%f139, [%r14+-4];
	add.f32 	%f140, %f138, %f139;
	mul.f32 	%f141, %f140, 0fBE29FBE7;
	fma.rn.f32 	%f142, %f133, 0f402A9FBE, %f141;
	ld.shared.f32 	%f143, [%r14+-132];
	ld.shared.f32 	%f144, [%r14+124];
	add.f32 	%f145, %f143, %f144;
	ld.shared.f32 	%f146, [%r14+-124];
	add.f32 	%f147, %f145, %f146;
	ld.shared.f32 	%f148, [%r14+132];
	add.f32 	%f149, %f147, %f148;
	mul.f32 	%f150, %f149, 0f3DAA9931;
	sub.f32 	%f151, %f142, %f150;
	add.f32 	%f367, %f367, %f151;
	mul.f32 	%f152, %f133, 0fBE29FBE7;
	add.f32 	%f153, %f136, %f139;
	add.f32 	%f154, %f153, %f137;
	mul.f32 	%f155, %f154, 0f3DAA9931;
	sub.f32 	%f156, %f152, %f155;
	add.f32 	%f375, %f156, 0f00000000;
	add.f32 	%f157, %f357, %f156;
	max.u32 	%r77, %r98, 4;
	add.s32 	%r78, %r77, -4;
	mad.lo.s32 	%r79, %r78, %r31, %r6;
	mad.lo.s32 	%r80, %r79, %r32, %r3;
	mul.wide.s32 	%rd7, %r80, 4;
	add.s64 	%rd8, %rd1, %rd7;
	st.global.f32 	[%rd8], %f157;
$L__BB0_15:
	bar.sync 	0;
	st.shared.f32 	[%r12], %f361;
	st.shared.f32 	[%r13], %f363;
	st.shared.f32 	[%r14], %f365;
	@%p8 bra 	$L__BB0_17;
	ld.param.u64 	%rd20, [_Z7possionPfS_S_S_S_iii_param_0];
	cvta.to.global.u64 	%rd9, %rd20;
	mul.wide.s32 	%rd10, %r95, 4;
	add.s64 	%rd11, %rd9, %rd10;
	ld.global.nc.f32 	%f158, [%rd11];
	st.shared.f32 	[%r11], %f158;
$L__BB0_17:
	bar.sync 	0;
	mov.f32 	%f361, 0f00000000;
	@%p36 bra 	$L__BB0_19;
	ld.shared.f32 	%f160, [%r11];
	ld.shared.f32 	%f161, [%r11+-128];
	ld.shared.f32 	%f162, [%r11+128];
	add.f32 	%f163, %f161, %f162;
	ld.shared.f32 	%f164, [%r11+4];
	add.f32 	%f165, %f163, %f164;
	ld.shared.f32 	%f166, [%r11+-4];
	add.f32 	%f167, %f165, %f166;
	mul.f32 	%f168, %f167, 0fBE29FBE7;
	fma.rn.f32 	%f169, %f160, 0f402A9FBE, %f168;
	ld.shared.f32 	%f170, [%r11+-132];
	ld.shared.f32 	%f171, [%r11+124];
	add.f32 	%f172, %f170, %f171;
	ld.shared.f32 	%f173, [%r11+-124];
	add.f32 	%f174, %f172, %f173;
	ld.shared.f32 	%f175, [%r11+132];
	add.f32 	%f176, %f174, %f175;
	mul.f32 	%f177, %f176, 0f3DAA9931;
	sub.f32 	%f178, %f169, %f177;
	add.f32 	%f369, %f369, %f178;
	mul.f32 	%f179, %f160, 0fBE29FBE7;
	add.f32 	%f180, %f163, %f166;
	add.f32 	%f181, %f180, %f164;
	mul.f32 	%f182, %f181, 0f3DAA9931;
	sub.f32 	%f183, %f179, %f182;
	add.f32 	%f361, %f183, 0f00000000;
	ld.shared.f32 	%f184, [%r12];
	add.f32 	%f185, %f184, %f183;
	st.shared.f32 	[%r12], %f185;
$L__BB0_19:
	bar.sync 	0;
	mov.f32 	%f363, 0f00000000;
	@%p37 bra 	$L__BB0_21;
	ld.shared.f32 	%f187, [%r12];
	ld.shared.f32 	%f188, [%r12+-128];
	ld.shared.f32 	%f189, [%r12+128];
	add.f32 	%f190, %f188, %f189;
	ld.shared.f32 	%f191, [%r12+4];
	add.f32 	%f192, %f190, %f191;
	ld.shared.f32 	%f193, [%r12+-4];
	add.f32 	%f194, %f192, %f193;
	mul.f32 	%f195, %f194, 0fBE29FBE7;
	fma.rn.f32 	%f196, %f187, 0f402A9FBE, %f195;
	ld.shared.f32 	%f197, [%r12+-132];
	ld.shared.f32 	%f198, [%r12+124];
	add.f32 	%f199, %f197, %f198;
	ld.shared.f32 	%f200, [%r12+-124];
	add.f32 	%f201, %f199, %f200;
	ld.shared.f32 	%f202, [%r12+132];
	add.f32 	%f203, %f201, %f202;
	mul.f32 	%f204, %f203, 0f3DAA9931;
	sub.f32 	%f205, %f196, %f204;
	add.f32 	%f371, %f371, %f205;
	mul.f32 	%f206, %f187, 0fBE29FBE7;
	add.f32 	%f207, %f190, %f193;
	add.f32 	%f208, %f207, %f191;
	mul.f32 	%f209, %f208, 0f3DAA9931;
	sub.f32 	%f210, %f206, %f209;
	add.f32 	%f363, %f210, 0f00000000;
	ld.shared.f32 	%f211, [%r13];
	add.f32 	%f212, %f211, %f210;
	st.shared.f32 	[%r13], %f212;
$L__BB0_21:
	bar.sync 	0;
	mov.f32 	%f365, 0f00000000;
	@%p38 bra 	$L__BB0_23;
	ld.shared.f32 	%f214, [%r13];
	ld.shared.f32 	%f215, [%r13+-128];
	ld.shared.f32 	%f216, [%r13+128];
	add.f32 	%f217, %f215, %f216;
	ld.shared.f32 	%f218, [%r13+4];
	add.f32 	%f219, %f217, %f218;
	ld.shared.f32 	%f220, [%r13+-4];
	add.f32 	%f221, %f219, %f220;
	mul.f32 	%f222, %f221, 0fBE29FBE7;
	fma.rn.f32 	%f223, %f214, 0f402A9FBE, %f222;
	ld.shared.f32 	%f224, [%r13+-132];
	ld.shared.f32 	%f225, [%r13+124];
	add.f32 	%f226, %f224, %f225;
	ld.shared.f32 	%f227, [%r13+-124];
	add.f32 	%f228, %f226, %f227;
	ld.shared.f32 	%f229, [%r13+132];
	add.f32 	%f230, %f228, %f229;
	mul.f32 	%f231, %f230, 0f3DAA9931;
	sub.f32 	%f232, %f223, %f231;
	add.f32 	%f373, %f373, %f232;
	mul.f32 	%f233, %f214, 0fBE29FBE7;
	add.f32 	%f234, %f217, %f220;
	add.f32 	%f235, %f234, %f218;
	mul.f32 	%f236, %f235, 0f3DAA9931;
	sub.f32 	%f237, %f233, %f236;
	add.f32 	%f365, %f237, 0f00000000;
	ld.shared.f32 	%f238, [%r14];
	add.f32 	%f239, %f238, %f237;
	st.shared.f32 	[%r14], %f239;
$L__BB0_23:
	bar.sync 	0;
	mov.f32 	%f376, 0f00000000;
	@%p39 bra 	$L__BB0_25;
	ld.shared.f32 	%f241, [%r14];
	ld.shared.f32 	%f242, [%r14+-128];
	ld.shared.f32 	%f243, [%r14+128];
	add.f32 	%f244, %f242, %f243;
	ld.shared.f32 	%f245, [%r14+4];
	add.f32 	%f246, %f244, %f245;
	ld.shared.f32 	%f247, [%r14+-4];
	add.f32 	%f248, %f246, %f247;
	mul.f32 	%f249, %f248, 0fBE29FBE7;
	fma.rn.f32 	%f250, %f241, 0f402A9FBE, %f249;
	ld.shared.f32 	%f251, [%r14+-132];
	ld.shared.f32 	%f252, [%r14+124];
	add.f32 	%f253, %f251, %f252;
	ld.shared.f32 	%f254, [%r14+-124];
	add.f32 	%f255, %f253, %f254;
	ld.shared.f32 	%f256, [%r14+132];
	add.f32 	%f257, %f255, %f256;
	mul.f32 	%f258, %f257, 0f3DAA9931;
	sub.f32 	%f259, %f250, %f258;
	add.f32 	%f375, %f375, %f259;
	mul.f32 	%f260, %f241, 0fBE29FBE7;
	add.f32 	%f261, %f244, %f247;
	add.f32 	%f262, %f261, %f245;
	mul.f32 	%f263, %f262, 0f3DAA9931;
	sub.f32 	%f264, %f260, %f263;
	add.f32 	%f376, %f264, 0f00000000;
	add.f32 	%f265, %f367, %f264;
	max.u32 	%r81, %r96, 4;
	add.s32 	%r82, %r81, -4;
	mad.lo.s32 	%r83, %r82, %r31, %r6;
	mad.lo.s32 	%r84, %r83, %r32, %r3;
	mul.wide.s32 	%rd12, %r84, 4;
	add.s64 	%rd13, %rd1, %rd12;
	st.global.f32 	[%rd13], %f265;
$L__BB0_25:
	and.b32  	%r99, %r30, 2147483646;
	bar.sync 	0;
	st.shared.f32 	[%r12], %f369;
	st.shared.f32 	[%r13], %f371;
	st.shared.f32 	[%r14], %f373;
	add.s32 	%r98, %r98, 2;
	add.s32 	%r97, %r97, 2;
	add.s32 	%r96, %r96, 2;
	mul.lo.s32 	%r85, %r32, %r31;
	shl.b32 	%r86, %r85, 1;
	add.s32 	%r95, %r95, %r86;
	add.s32 	%r94, %r94, %r86;
	setp.ne.s32 	%p45, %r97, 0;
	mov.f32 	%f367, %f376;
	mov.f32 	%f357, %f375;
	@%p45 bra 	$L__BB0_5;
$L__BB0_26:
	and.b32  	%r87, %r30, 1;
	setp.eq.b32 	%p46, %r87, 1;
	not.pred 	%p47, %p46;
	@%p47 bra 	$L__BB0_38;
	@%p8 bra 	$L__BB0_29;
	ld.param.u64 	%rd21, [_Z7possionPfS_S_S_S_iii_param_0];
	mad.lo.s32 	%r88, %r99, %r31, %r6;
	mad.lo.s32 	%r89, %r88, %r32, %r3;
	cvta.to.global.u64 	%rd14, %rd21;
	mul.wide.s32 	%rd15, %r89, 4;
	add.s64 	%rd16, %rd14, %rd15;
	ld.global.nc.f32 	%f266, [%rd16];
	st.shared.f32 	[%r11], %f266;
$L__BB0_29:
	bar.sync 	0;
	not.pred 	%p49, %p2;
	@%p49 bra 	$L__BB0_31;
	ld.shared.f32 	%f267, [%r11];
	ld.shared.f32 	%f268, [%r11+-128];
	ld.shared.f32 	%f269, [%r11+128];
	add.f32 	%f270, %f268, %f269;
	ld.shared.f32 	%f271, [%r11+4];
	add.f32 	%f272, %f270, %f271;
	ld.shared.f32 	%f273, [%r11+-4];
	add.f32 	%f274, %f272, %f273;
	mul.f32 	%f275, %f274, 0fBE29FBE7;
	fma.rn.f32 	%f276, %f267, 0f402A9FBE, %f275;
	ld.shared.f32 	%f277, [%r11+-132];
	ld.shared.f32 	%f278, [%r11+124];
	add.f32 	%f279, %f277, %f278;
	ld.shared.f32 	%f280, [%r11+-124];
	add.f32 	%f281, %f279, %f280;
	ld.shared.f32 	%f282, [%r11+132];
	add.f32 	%f283, %f281, %f282;
	mul.f32 	%f284, %f283, 0f3DAA9931;
	sub.f32 	%f285, %f276, %f284;
	add.f32 	%f361, %f361, %f285;
	mul.f32 	%f286, %f267, 0fBE29FBE7;
	add.f32 	%f287, %f270, %f273;
	add.f32 	%f288, %f287, %f271;
	mul.f32 	%f289, %f288, 0f3DAA9931;
	sub.f32 	%f290, %f286, %f289;
	ld.shared.f32 	%f291, [%r12];
	add.f32 	%f292, %f291, %f290;
	st.shared.f32 	[%r12], %f292;
$L__BB0_31:
	bar.sync 	0;
	not.pred 	%p50, %p3;
	@%p50 bra 	$L__BB0_33;
	ld.shared.f32 	%f293, [%r12];
	ld.shared.f32 	%f294, [%r12+-128];
	ld.shared.f32 	%f295, [%r12+128];
	add.f32 	%f296, %f294, %f295;
	ld.shared.f32 	%f297, [%r12+4];
	add.f32 	%f298, %f296, %f297;
	ld.shared.f32 	%f299, [%r12+-4];
	add.f32 	%f300, %f298, %f299;
	mul.f32 	%f301, %f300, 0fBE29FBE7;
	fma.rn.f32 	%f302, %f293, 0f402A9FBE, %f301;
	ld.shared.f32 	%f303, [%r12+-132];
	ld.shared.f32 	%f304, [%r12+124];
	add.f32 	%f305, %f303, %f304;
	ld.shared.f32 	%f306, [%r12+-124];
	add.f32 	%f307, %f305, %f306;
	ld.shared.f32 	%f308, [%r12+132];
	add.f32 	%f309, %f307, %f308;
	mul.f32 	%f310, %f309, 0f3DAA9931;
	sub.f32 	%f311, %f302, %f310;
	add.f32 	%f363, %f363, %f311;
	mul.f32 	%f312, %f293, 0fBE29FBE7;
	add.f32 	%f313, %f296, %f299;
	add.f32 	%f314, %f313, %f297;
	mul.f32 	%f315, %f314, 0f3DAA9931;
	sub.f32 	%f316, %f312, %f315;
	ld.shared.f32 	%f317, [%r13];
	add.f32 	%f318, %f317, %f316;
	st.shared.f32 	[%r13], %f318;
$L__BB0_33:
	bar.sync 	0;
	not.pred 	%p51, %p4;
	@%p51 bra 	$L__BB0_35;
	ld.shared.f32 	%f319, [%r13];
	ld.shared.f32 	%f320, [%r13+-128];
	ld.shared.f32 	%f321, [%r13+128];
	add.f32 	%f322, %f320, %f321;
	ld.shared.f32 	%f323, [%r13+4];
	add.f32 	%f324, %f322, %f323;
	ld.shared.f32 	%f325, [%r13+-4];
	add.f32 	%f326, %f324, %f325;
	mul.f32 	%f327, %f326, 0fBE29FBE7;
	fma.rn.f32 	%f328, %f319, 0f402A9FBE, %f327;
	ld.shared.f32 	%f329, [%r13+-132];
	ld.shared.f32 	%f330, [%r13+124];
	add.f32 	%f331, %f329, %f330;
	ld.shared.f32 	%f332, [%r13+-124];
	add.f32 	%f333, %f331, %f332;
	ld.shared.f32 	%f334, [%r13+132];
	add.f32 	%f335, %f333, %f334;
	mul.f32 	%f336, %f335, 0f3DAA9931;
	sub.f32 	%f337, %f328, %f336;
	add.f32 	%f365, %f365, %f337;
	mul.f32 	%f338, %f319, 0fBE29FBE7;
	add.f32 	%f339, %f322, %f325;
	add.f32 	%f340, %f339, %f323;
	mul.f32 	%f341, %f340, 0f3DAA9931;
	sub.f32 	%f342, %f338, %f341;
	ld.shared.f32 	%f343, [%r14];
	add.f32 	%f344, %f343, %f342;
	st.shared.f32 	[%r14], %f344;
$L__BB0_35:
	bar.sync 	0;
	not.pred 	%p52, %p5;
	@%p52 bra 	$L__BB0_37;
	ld.shared.f32 	%f345, [%r14];
	ld.shared.f32 	%f346, [%r14+-128];
	ld.shared.f32 	%f347, [%r14+128];
	add.f32 	%f348, %f346, %f347;
	ld.shared.f32 	%f349, [%r14+-4];
	add.f32 	%f350, %f348, %f349;
	ld.shared.f32 	%f351, [%r14+4];
	add.f32 	%f352, %f350, %f351;
	mul.f32 	%f353, %f352, 0fBDAA9931;
	fma.rn.f32 	%f354, %f345, 0fBE29FBE7, %f353;
	add.f32 	%f355, %f375, %f354;
	max.u32 	%r90, %r99, 4;
	add.s32 	%r91, %r90, -4;
	mad.lo.s32 	%r92, %r91, %r31, %r6;
	mad.lo.s32 	%r93, %r92, %r32, %r3;
	mul.wide.s32 	%rd17, %r93, 4;
	add.s64 	%rd18, %rd1, %rd17;
	st.global.f32 	[%rd18], %f355;
$L__BB0_37:
	bar.sync 	0;
	st.shared.f32 	[%r12], %f361;
	st.shared.f32 	[%r13], %f363;
	st.shared.f32 	[%r14], %f365;
$L__BB0_38:
	ret;

}


// ===== COMPILED SASS (sm_100) =====

	.target	sm_100

	.elftype	@"ET_EXEC"


//--------------------- .note.nv.tkinfo           --------------------------
	.section	.note.nv.tkinfo,"",@"SHT_NOTE"
	.sectionflags	@"SHF_NOTE_NV_TKINFO"
	.tkinfo
        /*0018*/ 	.word	0x00000002
        /*0030*/ 	.string	""
        /*0030*/ 	.string	"ptxas"
        /*0030*/ 	.string	"Cuda compilation tools, release 13.0, V13.0.88"
        /*0030*/ 	.string	"Build cuda_13.0.r13.0/compiler.36424714_0"
        /*0030*/ 	.string	"-arch sm_100 -m 64 "



//--------------------- .note.nv.cuinfo           --------------------------
	.section	.note.nv.cuinfo,"",@"SHT_NOTE"
	.sectionflags	@"SHF_NOTE_NV_CUINFO"
        /*0018*/ 	.short	0x0002
        /*001a*/ 	.short	0x0064
        /*001c*/ 	.short	0x0082
	.zero		2


//--------------------- .nv.info                  --------------------------
	.section	.nv.info,"",@"SHT_CUDA_INFO"
	.align	4


	//----- nvinfo : EIATTR_REGCOUNT
	.align		4
        /*0000*/ 	.byte	0x04, 0x2f
        /*0002*/ 	.short	(.L_1 - .L_0)
	.align		4
.L_0:
        /*0004*/ 	.word	index@(_Z7possionPfS_S_S_S_iii)
        /*0008*/ 	.word	0x00000020


	//----- nvinfo : EIATTR_FRAME_SIZE
	.align		4
.L_1:
        /*000c*/ 	.byte	0x04, 0x11
        /*000e*/ 	.short	(.L_3 - .L_2)
	.align		4
.L_2:
        /*0010*/ 	.word	index@(_Z7possionPfS_S_S_S_iii)
        /*0014*/ 	.word	0x00000000


	//----- nvinfo : EIATTR_MIN_STACK_SIZE
	.align		4
.L_3:
        /*0018*/ 	.byte	0x04, 0x12
        /*001a*/ 	.short	(.L_5 - .L_4)
	.align		4
.L_4:
        /*001c*/ 	.word	index@(_Z7possionPfS_S_S_S_iii)
        /*0020*/ 	.word	0x00000000
.L_5:


//--------------------- .nv.compat                --------------------------
	.section	.nv.compat,"",@"SHT_CUDA_COMPAT_INFO"
	.align	4
        /*0000*/ 	.byte	0x02, 0x09, 0x00, 0x00, 0x02, 0x02, 0x01, 0x00, 0x02, 0x05, 0x05, 0x00, 0x03, 0x07, 0x01, 0x01
        /*0010*/ 	.byte	0x02, 0x03, 0x00, 0x00, 0x02, 0x06, 0x01, 0x00, 0x04, 0x0b, 0x08, 0x00, 0x09, 0x00, 0x00, 0x00
        /*0020*/ 	.byte	0x00, 0x00, 0x00, 0x00


//--------------------- .nv.info._Z7possionPfS_S_S_S_iii --------------------------
	.section	.nv.info._Z7possionPfS_S_S_S_iii,"",@"SHT_CUDA_INFO"
	.sectionflags	@""
	.align	4


	//----- nvinfo : EIATTR_CUDA_API_VERSION
	.align		4
        /*0000*/ 	.byte	0x04, 0x37
        /*0002*/ 	.short	(.L_7 - .L_6)
.L_6:
        /*0004*/ 	.word	0x00000082


	//----- nvinfo : EIATTR_KPARAM_INFO
	.align		4
.L_7:
        /*0008*/ 	.byte	0x04, 0x17
        /*000a*/ 	.short	(.L_9 - .L_8)
.L_8:
        /*000c*/ 	.word	0x00000000
        /*0010*/ 	.short	0x0007
        /*0012*/ 	.short	0x0030
        /*0014*/ 	.byte	0x00, 0xf0, 0x11, 0x00


	//----- nvinfo : EIATTR_KPARAM_INFO
	.align		4
.L_9:
        /*0018*/ 	.byte	0x04, 0x17
        /*001a*/ 	.short	(.L_11 - .L_10)
.L_10:
        /*001c*/ 	.word	0x00000000
        /*0020*/ 	.short	0x0006
        /*0022*/ 	.short	0x002c
        /*0024*/ 	.byte	0x00, 0xf0, 0x11, 0x00


	//----- nvinfo : EIATTR_KPARAM_INFO
	.align		4
.L_11:
        /*0028*/ 	.byte	0x04, 0x17
        /*002a*/ 	.short	(.L_13 - .L_12)
.L_12:
        /*002c*/ 	.word	0x00000000
        /*0030*/ 	.short	0x0005
        /*0032*/ 	.short	0x0028
        /*0034*/ 	.byte	0x00, 0xf0, 0x11, 0x00


	//----- nvinfo : EIATTR_KPARAM_INFO
	.align		4
.L_13:
        /*0038*/ 	.byte	0x04, 0x17
        /*003a*/ 	.short	(.L_15 - .L_14)
.L_14:
        /*003c*/ 	.word	0x00000000
        /*0040*/ 	.short	0x0004
        /*0042*/ 	.short	0x0020
        /*0044*/ 	.byte	0x00, 0xf5, 0x21, 0x00


	//----- nvinfo : EIATTR_KPARAM_INFO
	.align		4
.L_15:
        /*0048*/ 	.byte	0x04, 0x17
        /*004a*/ 	.short	(.L_17 - .L_16)
.L_16:
        /*004c*/ 	.word	0x00000000
        /*0050*/ 	.short	0x0003
        /*0052*/ 	.short	0x0018
        /*0054*/ 	.byte	0x00, 0xf5, 0x21, 0x00


	//----- nvinfo : EIATTR_KPARAM_INFO
	.align		4
.L_17:
        /*0058*/ 	.byte	0x04, 0x17
        /*005a*/ 	.short	(.L_19 - .L_18)
.L_18:
        /*005c*/ 	.word	0x00000000
        /*0060*/ 	.short	0x0002
        /*0062*/ 	.short	0x0010
        /*0064*/ 	.byte	0x00, 0xf5, 0x21, 0x00


	//----- nvinfo : EIATTR_KPARAM_INFO
	.align		4
.L_19:
        /*0068*/ 	.byte	0x04, 0x17
        /*006a*/ 	.short	(.L_21 - .L_20)
.L_20:
        /*006c*/ 	.word	0x00000000
        /*0070*/ 	.short	0x0001
        /*0072*/ 	.short	0x0008
        /*0074*/ 	.byte	0x00, 0xf5, 0x21, 0x00


	//----- nvinfo : EIATTR_KPARAM_INFO
	.align		4
.L_21:
        /*0078*/ 	.byte	0x04, 0x17
        /*007a*/ 	.short	(.L_23 - .L_22)
.L_22:
        /*007c*/ 	.word	0x00000000
        /*0080*/ 	.short	0x0000
        /*0082*/ 	.short	0x0000
        /*0084*/ 	.byte	0x00, 0xf5, 0x21, 0x00


	//----- nvinfo : EIATTR_SPARSE_MMA_MASK
	.align		4
.L_23:
        /*0088*/ 	.byte	0x03, 0x50
        /*008a*/ 	.short	0x0000


	//----- nvinfo : EIATTR_MAXREG_COUNT
	.align		4
        /*008c*/ 	.byte	0x03, 0x1b
        /*008e*/ 	.short	0x00ff


	//----- nvinfo : EIATTR_NUM_BARRIERS
	.align		4
        /*0090*/ 	.byte	0x02, 0x4c
        /*0092*/ 	.byte	0x01
	.zero		1


	//----- nvinfo : EIATTR_MERCURY_ISA_VERSION
	.align		4
        /*0094*/ 	.byte	0x03, 0x5f
        /*0096*/ 	.short	0x0101


	//----- nvinfo : EIATTR_VRC_CTA_INIT_COUNT
	.align		4
        /*0098*/ 	.byte	0x02, 0x4a
	.zero		1
	.zero		1


	//----- nvinfo : EIATTR_EXIT_INSTR_OFFSETS
	.align		4
        /*009c*/ 	.byte	0x04, 0x1c
        /*009e*/ 	.short	(.L_25 - .L_24)


	//   ....[0]....
.L_24:
        /*00a0*/ 	.word	0x000002d0


	//   ....[1]....
        /*00a4*/ 	.word	0x00001970


	//   ....[2]....
        /*00a8*/ 	.word	0x00002190


	//----- nvinfo : EIATTR_CRS_STACK_SIZE
	.align		4
.L_25:
        /*00ac*/ 	.byte	0x04, 0x1e
        /*00ae*/ 	.short	(.L_27 - .L_26)
.L_26:
        /*00b0*/ 	.word	0x00000000


	//----- nvinfo : EIATTR_CBANK_PARAM_SIZE
	.align		4
.L_27:
        /*00b4*/ 	.byte	0x03, 0x19
        /*00b6*/ 	.short	0x0034


	//----- nvinfo : EIATTR_PARAM_CBANK
	.align		4
        /*00b8*/ 	.byte	0x04, 0x0a
        /*00ba*/ 	.short	(.L_29 - .L_28)
	.align		4
.L_28:
        /*00bc*/ 	.word	index@(.nv.constant0._Z7possionPfS_S_S_S_iii)
        /*00c0*/ 	.short	0x0380
        /*00c2*/ 	.short	0x0034


	//----- nvinfo : EIATTR_SW_WAR
	.align		4
.L_29:
        /*00c4*/ 	.byte	0x04, 0x36
        /*00c6*/ 	.short	(.L_31 - .L_30)
.L_30:
        /*00c8*/ 	.word	0x00000008
.L_31:


//--------------------- .nv.callgraph             --------------------------
	.section	.nv.callgraph,"",@"SHT_CUDA_CALLGRAPH"
	.align	4
	.sectionentsize	8
	.align		4
        /*0000*/ 	.word	0x00000000
	.align		4
        /*0004*/ 	.word	0xffffffff
	.align		4
        /*0008*/ 	.word	0x00000000
	.align		4
        /*000c*/ 	.word	0xfffffffe
	.align		4
        /*0010*/ 	.word	0x00000000
	.align		4
        /*0014*/ 	.word	0xfffffffd
	.align		4
        /*0018*/ 	.word	0x00000000
	.align		4
        /*001c*/ 	.word	0xfffffffc


//--------------------- .text._Z7possionPfS_S_S_S_iii --------------------------
	.section	.text._Z7possionPfS_S_S_S_iii,"ax",@progbits
	.align	128
        .global         _Z7possionPfS_S_S_S_iii
        .type           _Z7possionPfS_S_S_S_iii,@function
        .size           _Z7possionPfS_S_S_S_iii,(.L_x_31 - _Z7possionPfS_S_S_S_iii)
        .other          _Z7possionPfS_S_S_S_iii,@"STO_CUDA_ENTRY STV_DEFAULT"
_Z7possionPfS_S_S_S_iii:
.text._Z7possionPfS_S_S_S_iii:
[----:B------:R-:W-:Y:S08]  /*0000*/  LDC R1, c[0x0][0x37c] ;  /* 0x0000df00ff017b82 */ /* 0x000ff00000000800 */
[----:B------:R-:W0:Y:S01]  /*0010*/  S2UR UR6, SR_CTAID.X ;  /* 0x00000000000679c3 */ /* 0x000e220000002500 */
[----:B------:R-:W1:Y:S01]  /*0020*/  S2R R4, SR_CTAID.Y ;  /* 0x0000000000047919 */ /* 0x000e620000002600 */
[----:B------:R-:W2:Y:S01]  /*0030*/  LDCU UR5, c[0x0][0x360] ;  /* 0x00006c00ff0577ac */ /* 0x000ea20008000800 */
[----:B------:R-:W3:Y:S01]  /*0040*/  S2R R2, SR_TID.X ;  /* 0x0000000000027919 */ /* 0x000ee20000002100 */
[----:B------:R-:W4:Y:S04]  /*0050*/  LDCU UR12, c[0x0][0x364] ;  /* 0x00006c80ff0c77ac */ /* 0x000f280008000800 */
[----:B------:R-:W5:Y:S01]  /*0060*/  S2UR UR10, SR_CgaCtaId ;  /* 0x00000000000a79c3 */ /* 0x000f620000008800 */
[----:B------:R-:W3:Y:S01]  /*0070*/  S2R R5, SR_TID.Y ;  /* 0x0000000000057919 */ /* 0x000ee20000002200 */
[----:B------:R-:W1:Y:S01]  /*0080*/  LDCU UR13, c[0x0][0x3b0] ;  /* 0x00007600ff0d77ac */ /* 0x000e620008000800 */
[----:B------:R-:W-:-:S05]  /*0090*/  UMOV UR7, 0x400 ;  /* 0x0000040000077882 */ /* 0x000fca0000000000 */
[----:B------:R-:W3:Y:S01]  /*00a0*/  LDC R8, c[0x0][0x3ac] ;  /* 0x0000eb00ff087b82 */ /* 0x000ee20000000800 */
[----:B------:R-:W-:Y:S02]  /*00b0*/  UIADD3 UR8, UPT, UPT, UR7, 0x1000, URZ ;  /* 0x0000100007087890 */ /* 0x000fe4000fffe0ff */
[----:B------:R-:W-:Y:S02]  /*00c0*/  UIADD3 UR9, UPT, UPT, UR7, 0x2000, URZ ;  /* 0x0000200007097890 */ /* 0x000fe4000fffe0ff */
[----:B--2---:R-:W-:-:S03]  /*00d0*/  UIADD3 UR4, UPT, UPT, UR5, -0x8, URZ ;  /* 0xfffffff805047890 */ /* 0x004fc6000fffe0ff */
[----:B------:R-:W2:Y:S01]  /*00e0*/  LDC R3, c[0x0][0x3a8] ;  /* 0x0000ea00ff037b82 */ /* 0x000ea20000000800 */
[----:B0-----:R-:W-:Y:S02]  /*00f0*/  UIMAD UR4, UR4, UR6, URZ ;  /* 0x00000006040472a4 */ /* 0x001fe4000f8e02ff */
[----:B----4-:R-:W-:Y:S02]  /*0100*/  UIADD3 UR6, UPT, UPT, UR12, -0x8, URZ ;  /* 0xfffffff80c067890 */ /* 0x010fe4000fffe0ff */
[----:B------:R-:W-:Y:S02]  /*0110*/  UIADD3 UR5, UPT, UPT, UR4, UR5, URZ ;  /* 0x0000000504057290 */ /* 0x000fe4000fffe0ff */
[----:B-----5:R-:W-:Y:S02]  /*0120*/  ULEA UR11, UR10, UR7, 0x18 ;  /* 0x000000070a0b7291 */ /* 0x020fe4000f8ec0ff */
[----:B-1----:R-:W-:Y:S01]  /*0130*/  IMAD R4, R4, UR6, RZ ;  /* 0x0000000604047c24 */ /* 0x002fe2000f8e02ff */
[----:B------:R-:W-:-:S02]  /*0140*/  UISETP.LT.AND UP0, UPT, UR5, UR13, UPT ;  /* 0x0000000d0500728c */ /* 0x000fc4000bf01270 */
[----:B------:R-:W-:Y:S01]  /*0150*/  UIADD3 UR7, UPT, UPT, UR7, 0x3000, URZ ;  /* 0x0000300007077890 */ /* 0x000fe2000fffe0ff */
[----:B---3--:R-:W-:Y:S01]  /*0160*/  IADD3 R16, PT, PT, R2, UR4, RZ ;  /* 0x0000000402107c10 */ /* 0x008fe2000fffe0ff */
[----:B------:R-:W-:Y:S01]  /*0170*/  USEL UR6, UR5, UR13, UP0 ;  /* 0x0000000d05067287 */ /* 0x000fe20008000000 */
[C---:B------:R-:W-:Y:S01]  /*0180*/  IADD3 R7, PT, PT, R4.reuse, UR12, RZ ;  /* 0x0000000c04077c10 */ /* 0x040fe2000fffe0ff */
[----:B------:R-:W-:Y:S01]  /*0190*/  ULEA UR8, UR10, UR8, 0x18 ;  /* 0x000000080a087291 */ /* 0x000fe2000f8ec0ff */
[----:B------:R-:W-:Y:S01]  /*01a0*/  IADD3 R15, PT, PT, R4, R5, RZ ;  /* 0x00000005040f7210 */ /* 0x000fe20007ffe0ff */
[----:B------:R-:W-:Y:S01]  /*01b0*/  ULEA UR9, UR10, UR9, 0x18 ;  /* 0x000000090a097291 */ /* 0x000fe2000f8ec0ff */
[----:B------:R-:W-:Y:S01]  /*01c0*/  VIMNMX R0, PT, PT, R7, R8, PT ;  /* 0x0000000807007248 */ /* 0x000fe20003fe0100 */
[----:B------:R-:W-:Y:S01]  /*01d0*/  ULEA UR7, UR10, UR7, 0x18 ;  /* 0x000000070a077291 */ /* 0x000fe2000f8ec0ff */
[----:B------:R-:W-:Y:S02]  /*01e0*/  ISETP.GE.AND P0, PT, R16, UR6, PT ;  /* 0x0000000610007c0c */ /* 0x000fe4000bf06270 */
[----:B------:R-:W-:-:S02]  /*01f0*/  LEA R9, R5, UR11, 0x7 ;  /* 0x0000000b05097c11 */ /* 0x000fc4000f8e38ff */
[----:B------:R-:W-:Y:S02]  /*0200*/  ISETP.LT.AND P0, PT, R15, R0, !P0 ;  /* 0x000000000f00720c */ /* 0x000fe40004701270 */
[----:B--2---:R-:W-:Y:S02]  /*0210*/  ISETP.GE.AND P1, PT, R3, 0x1, PT ;  /* 0x000000010300780c */ /* 0x004fe40003f26270 */
[C---:B------:R-:W-:Y:S02]  /*0220*/  LEA R13, R5.reuse, UR8, 0x7 ;  /* 0x00000008050d7c11 */ /* 0x040fe4000f8e38ff */
[C---:B------:R-:W-:Y:S02]  /*0230*/  LEA R11, R5.reuse, UR9, 0x7 ;  /* 0x00000009050b7c11 */ /* 0x040fe4000f8e38ff */
[----:B------:R-:W-:Y:S02]  /*0240*/  LEA R17, R5, UR7, 0x7 ;  /* 0x0000000705117c11 */ /* 0x000fe4000f8e38ff */
[----:B------:R-:W-:-:S02]  /*0250*/  LEA R14, R2, R9, 0x2 ;  /* 0x00000009020e7211 */ /* 0x000fc400078e10ff */
[C---:B------:R-:W-:Y:S02]  /*0260*/  LEA R13, R2.reuse, R13, 0x2 ;  /* 0x0000000d020d7211 */ /* 0x040fe400078e10ff */
[C---:B------:R-:W-:Y:S01]  /*0270*/  LEA R12, R2.reuse, R11, 0x2 ;  /* 0x0000000b020c7211 */ /* 0x040fe200078e10ff */
[----:B------:R0:W-:Y:S01]  /*0280*/  @P0 STS [R14], RZ ;  /* 0x000000ff0e000388 */ /* 0x0001e20000000800 */
[----:B------:R-:W-:-:S03]  /*0290*/  LEA R11, R2, R17, 0x2 ;  /* 0x00000011020b7211 */ /* 0x000fc600078e10ff */
[----:B------:R0:W-:Y:S04]  /*02a0*/  @P0 STS [R13], RZ ;  /* 0x000000ff0d000388 */ /* 0x0001e80000000800 */
[----:B------:R0:W-:Y:S04]  /*02b0*/  @P0 STS [R12], RZ ;  /* 0x000000ff0c000388 */ /* 0x0001e80000000800 */
[----:B------:R0:W-:Y:S01]  /*02c0*/  @P0 STS [R11], RZ ;  /* 0x000000ff0b000388 */ /* 0x0001e20000000800 */
[----:B------:R-:W-:Y:S05]  /*02d0*/  @!P1 EXIT ;  /* 0x000000000000994d */ /* 0x000fea0003800000 */
[----:B------:R-:W-:Y:S01]  /*02e0*/  IADD3 R9, PT, PT, R7, -0x2, RZ ;  /* 0xfffffffe07097810 */ /* 0x000fe20007ffe0ff */
[----:B------:R-:W-:Y:S01]  /*02f0*/  UIADD3 UR7, UPT, UPT, UR5, -0x3, URZ ;  /* 0xfffffffd05077890 */ /* 0x000fe2000fffe0ff */
[----:B------:R-:W-:Y:S01]  /*0300*/  ISETP.NE.AND P1, PT, R2, RZ, PT ;  /* 0x000000ff0200720c */ /* 0x000fe20003f25270 */
[----:B------:R-:W-:Y:S01]  /*0310*/  UISETP.GT.AND UP1, UPT, UR5, UR13, UPT ;  /* 0x0000000d0500728c */ /* 0x000fe2000bf24270 */
[-C--:B------:R-:W-:Y:S01]  /*0320*/  ISETP.GE.AND P2, PT, R9, R8.reuse, PT ;  /* 0x000000080900720c */ /* 0x080fe20003f46270 */
[----:B------:R-:W-:Y:S01]  /*0330*/  UISETP.GE.AND UP0, UPT, UR7, UR13, UPT ;  /* 0x0000000d0700728c */ /* 0x000fe2000bf06270 */
[C---:B------:R-:W-:Y:S01]  /*0340*/  IADD3 R9, PT, PT, R7.reuse, -0x3, RZ ;  /* 0xfffffffd07097810 */ /* 0x040fe20007ffe0ff */
[----:B------:R-:W-:Y:S01]  /*0350*/  UIADD3 UR9, UPT, UPT, UR13, -0x2, URZ ;  /* 0xfffffffe0d097890 */ /* 0x000fe2000fffe0ff */
[-C--:B------:R-:W-:Y:S01]  /*0360*/  ISETP.GT.AND P4, PT, R7, R8.reuse, PT ;  /* 0x000000080700720c */ /* 0x080fe20003f84270 */
[----:B------:R-:W-:Y:S01]  /*0370*/  UIADD3 UR10, UPT, UPT, UR5, -0x2, URZ ;  /* 0xfffffffe050a7890 */ /* 0x000fe2000fffe0ff */
[----:B------:R-:W-:Y:S01]  /*0380*/  ISETP.GE.AND P3, PT, R9, R8, PT ;  /* 0x000000080900720c */ /* 0x000fe20003f66270 */
[----:B------:R-:W-:Y:S01]  /*0390*/  USEL UR7, UR9, UR7, UP1 ;  /* 0x0000000709077287 */ /* 0x000fe20008800000 */
[----:B------:R-:W-:Y:S01]  /*03a0*/  IADD3 R6, PT, PT, R8, -0x2, RZ ;  /* 0xfffffffe08067810 */ /* 0x000fe20007ffe0ff */
[----:B------:R-:W-:Y:S01]  /*03b0*/  UIADD3 UR8, UPT, UPT, UR5, -0x4, URZ ;  /* 0xfffffffc05087890 */ /* 0x000fe2000fffe0ff */
[----:B------:R-:W-:Y:S01]  /*03c0*/  IADD3 R0, PT, PT, R0, -0x2, RZ ;  /* 0xfffffffe00007810 */ /* 0x000fe20007ffe0ff */
[----:B------:R-:W-:Y:S01]  /*03d0*/  UISETP.GE.AND UP1, UPT, UR10, UR13, UPT ;  /* 0x0000000d0a00728c */ /* 0x000fe2000bf26270 */
[----:B------:R-:W-:Y:S01]  /*03e0*/  ISETP.NE.AND P1, PT, R5, RZ, P1 ;  /* 0x000000ff0500720c */ /* 0x000fe20000f25270 */
[----:B------:R-:W-:Y:S01]  /*03f0*/  UIADD3 UR6, UPT, UPT, UR6, -0x2, URZ ;  /* 0xfffffffe06067890 */ /* 0x000fe2000fffe0ff */
[----:B------:R-:W-:Y:S01]  /*0400*/  ISETP.NE.AND P5, PT, R3, 0x1, PT ;  /* 0x000000010300780c */ /* 0x000fe20003fa5270 */
[----:B------:R-:W-:Y:S01]  /*0410*/  USEL UR8, UR8, UR9, !UP1 ;  /* 0x0000000908087287 */ /* 0x000fe2000c800000 */
[----:B------:R-:W-:Y:S01]  /*0420*/  IADD3 R17, PT, PT, R7, -0x4, RZ ;  /* 0xfffffffc07117810 */ /* 0x000fe20007ffe0ff */
[----:B------:R-:W-:Y:S01]  /*0430*/  @!UP0 UIADD3 UR9, UPT, UPT, UR5, -0x5, URZ ;  /* 0xfffffffb05098890 */ /* 0x000fe2000fffe0ff */
[----:B------:R-:W-:Y:S01]  /*0440*/  SEL R10, R6, R9, P4 ;  /* 0x00000009060a7207 */ /* 0x000fe20002000000 */
[----:B------:R-:W-:Y:S01]  /*0450*/  HFMA2 R22, -RZ, RZ, 0, 0 ;  /* 0x00000000ff167431 */ /* 0x000fe200000001ff */
[----:B------:R-:W-:-:S02]  /*0460*/  ISETP.GT.AND P4, PT, R16, UR7, PT ;  /* 0x0000000710007c0c */ /* 0x000fc4000bf84270 */
[----:B------:R-:W-:Y:S02]  /*0470*/  ISETP.LE.AND P1, PT, R15, R0, P1 ;  /* 0x000000000f00720c */ /* 0x000fe40000f23270 */
[----:B------:R-:W-:Y:S02]  /*0480*/  SEL R0, R17, R6, !P2 ;  /* 0x0000000611007207 */ /* 0x000fe40005000000 */
[----:B------:R-:W-:Y:S02]  /*0490*/  @!P3 IADD3 R6, PT, PT, R7, -0x5, RZ ;  /* 0xfffffffb0706b810 */ /* 0x000fe40007ffe0ff */
[----:B------:R-:W-:Y:S01]  /*04a0*/  ISETP.LE.AND P2, PT, R15, R10, !P4 ;  /* 0x0000000a0f00720c */ /* 0x000fe20006743270 */
[----:B------:R-:W-:Y:S01]  /*04b0*/  HFMA2 R10, -RZ, RZ, 0, 0 ;  /* 0x00000000ff0a7431 */ /* 0x000fe200000001ff */
[C---:B------:R-:W-:Y:S02]  /*04c0*/  ISETP.GT.AND P4, PT, R16.reuse, UR8, PT ;  /* 0x0000000810007c0c */ /* 0x040fe4000bf84270 */
[----:B------:R-:W-:Y:S01]  /*04d0*/  ISETP.GT.AND P3, PT, R16, UR9, PT ;  /* 0x0000000910007c0c */ /* 0x000fe2000bf64270 */
[----:B------:R-:W1:Y:S01]  /*04e0*/  LDCU.64 UR8, c[0x0][0x358] ;  /* 0x00006b00ff0877ac */ /* 0x000e620008000a00 */
[----:B------:R-:W-:-:S02]  /*04f0*/  VIMNMX.U32 R7, PT, PT, R2, R5, PT ;  /* 0x0000000502077248 */ /* 0x000fc40003fe0000 */
[C---:B------:R-:W-:Y:S01]  /*0500*/  ISETP.LE.AND P4, PT, R15.reuse, R0, !P4 ;  /* 0x000000000f00720c */ /* 0x040fe20006783270 */
[----:B------:R-:W-:Y:S01]  /*0510*/  HFMA2 R0, -RZ, RZ, 0, 0 ;  /* 0x00000000ff007431 */ /* 0x000fe200000001ff */
[----:B------:R-:W-:Y:S02]  /*0520*/  ISETP.LE.AND P3, PT, R15, R6, !P3 ;  /* 0x000000060f00720c */ /* 0x000fe40005f63270 */
[----:B------:R-:W-:Y:S02]  /*0530*/  ISETP.LE.AND P1, PT, R16, UR6, P1 ;  /* 0x0000000610007c0c */ /* 0x000fe40008f23270 */
[C---:B------:R-:W-:Y:S02]  /*0540*/  ISETP.GT.U32.AND P2, PT, R7.reuse, 0x1, P2 ;  /* 0x000000010700780c */ /* 0x040fe40001744070 */
[C---:B------:R-:W-:Y:S02]  /*0550*/  ISETP.GT.U32.AND P4, PT, R7.reuse, 0x2, P4 ;  /* 0x000000020700780c */ /* 0x040fe40002784070 */
[----:B------:R-:W-:-:S02]  /*0560*/  ISETP.GT.U32.AND P3, PT, R7, 0x3, P3 ;  /* 0x000000030700780c */ /* 0x000fc40001f64070 */
[----:B------:R-:W-:Y:S02]  /*0570*/  MOV R9, RZ ;  /* 0x000000ff00097202 */ /* 0x000fe40000000f00 */
[----:B------:R-:W-:Y:S01]  /*0580*/  MOV R19, RZ ;  /* 0x000000ff00137202 */ /* 0x000fe20000000f00 */
[----:B-1----:R-:W-:Y:S08]  /*0590*/  @!P5 BRA `(.L_x_0) ;  /* 0x0000001000e8d947 */ /* 0x002ff00003800000 */
[----:B------:R-:W-:Y:S01]  /*05a0*/  IADD3 R5, PT, PT, R4, R8, R5 ;  /* 0x0000000804057210 */ /* 0x000fe20007ffe005 */
[----:B------:R-:W-:Y:S01]  /*05b0*/  IMAD R8, R8, UR13, RZ ;  /* 0x0000000d08087c24 */ /* 0x000fe2000f8e02ff */
[----:B------:R-:W-:Y:S01]  /*05c0*/  LOP3.LUT R9, R3, 0x7ffffffe, RZ, 0xc0, !PT ;  /* 0x7ffffffe03097812 */ /* 0x000fe200078ec0ff */
[----:B------:R-:W1:Y:S01]  /*05d0*/  LDCU UR7, c[0x0][0x3b0] ;  /* 0x00007600ff0777ac */ /* 0x000e620008000800 */
[----:B------:R-:W-:Y:S01]  /*05e0*/  MOV R6, RZ ;  /* 0x000000ff00067202 */ /* 0x000fe20000000f00 */
[--C-:B------:R-:W-:Y:S01]  /*05f0*/  IMAD R5, R5, UR13, R2.reuse ;  /* 0x0000000d05057c24 */ /* 0x100fe2000f8e0202 */
[----:B------:R-:W-:Y:S01]  /*0600*/  MOV R21, RZ ;  /* 0x000000ff00157202 */ /* 0x000fe20000000f00 */
[----:B------:R-:W-:Y:S01]  /*0610*/  IMAD R2, R15, UR13, R2 ;  /* 0x0000000d0f027c24 */ /* 0x000fe2000f8e0202 */
[----:B------:R-:W-:Y:S01]  /*0620*/  MOV R0, RZ ;  /* 0x000000ff00007202 */ /* 0x000fe20000000f00 */
[----:B------:R-:W-:Y:S01]  /*0630*/  UMOV UR6, 0x1 ;  /* 0x0000000100067882 */ /* 0x000fe20000000000 */
[----:B------:R-:W-:-:S02]  /*0640*/  MOV R19, RZ ;  /* 0x000000ff00137202 */ /* 0x000fc40000000f00 */
[----:B------:R-:W-:Y:S02]  /*0650*/  MOV R10, RZ ;  /* 0x000000ff000a7202 */ /* 0x000fe40000000f00 */
[----:B------:R-:W-:Y:S02]  /*0660*/  IADD3 R4, PT, PT, -R9, RZ, RZ ;  /* 0x000000ff09047210 */ /* 0x000fe40007ffe1ff */
[----:B------:R-:W-:Y:S02]  /*0670*/  IADD3 R7, PT, PT, R2, UR4, RZ ;  /* 0x0000000402077c10 */ /* 0x000fe4000fffe0ff */
[----:B------:R-:W-:Y:S01]  /*0680*/  IADD3 R5, PT, PT, R5, UR4, RZ ;  /* 0x0000000405057c10 */ /* 0x000fe2000fffe0ff */
[----:B------:R-:W-:-:S06]  /*0690*/  UMOV UR4, URZ ;  /* 0x000000ff00047c82 */ /* 0x000fcc0008000000 */
.L_x_19:
[----:B--234-:R-:W2:Y:S02]  /*06a0*/  @P0 LDC.64 R2, c[0x0][0x380] ;  /* 0x0000e000ff020b82 */ /* 0x01cea40000000a00 */
[----:B--2---:R-:W-:-:S06]  /*06b0*/  @P0 IMAD.WIDE R2, R7, 0x4, R2 ;  /* 0x0000000407020825 */ /* 0x004fcc00078e0202 */
[----:B------:R-:W2:Y:S01]  /*06c0*/  @P0 LDG.E.CONSTANT R3, desc[UR8][R2.64] ;  /* 0x0000000802030981 */ /* 0x000ea2000c1e9900 */
[----:B------:R-:W-:Y:S01]  /*06d0*/  BSSY.RECONVERGENT B0, `(.L_x_1) ;  /* 0x0000020000007945 */ /* 0x000fe20003800200 */
[----:B-1----:R-:W-:Y:S02]  /*06e0*/  MOV R18, RZ ;  /* 0x000000ff00127202 */ /* 0x002fe40000000f00 */
[----:B--2---:R2:W-:Y:S01]  /*06f0*/  @P0 STS [R14], R3 ;  /* 0x000000030e000388 */ /* 0x0045e20000000800 */
[----:B------:R-:W-:Y:S06]  /*0700*/  BAR.SYNC.DEFER_BLOCKING 0x0 ;  /* 0x0000000000007b1d */ /* 0x000fec0000010000 */
[----:B------:R-:W-:Y:S05]  /*0710*/  @!P1 BRA `(.L_x_2) ;  /* 0x00000000006c9947 */ /* 0x000fea0003800000 */
[----:B------:R-:W-:Y:S04]  /*0720*/  LDS R18, [R14+-0x80] ;  /* 0xffff80000e127984 */ /* 0x000fe80000000800 */
[----:B------:R-:W3:Y:S04]  /*0730*/  LDS R27, [R14+0x80] ;  /* 0x000080000e1b7984 */ /* 0x000ee80000000800 */
[----:B------:R-:W4:Y:S04]  /*0740*/  LDS R20, [R14+-0x4] ;  /* 0xfffffc000e147984 */ /* 0x000f280000000800 */
[----:B------:R-:W5:Y:S04]  /*0750*/  LDS R24, [R14+0x4] ;  /* 0x000004000e187984 */ /* 0x000f680000000800 */
[----:B--2---:R-:W2:Y:S04]  /*0760*/  LDS R3, [R14] ;  /* 0x000000000e037984 */ /* 0x004ea80000000800 */
[----:B------:R-:W0:Y:S04]  /*0770*/  LDS R23, [R13] ;  /* 0x000000000d177984 */ /* 0x000e280000000800 */
[----:B------:R-:W-:Y:S04]  /*0780*/  LDS R25, [R14+-0x84] ;  /* 0xffff7c000e197984 */ /* 0x000fe80000000800 */
[----:B------:R-:W1:Y:S04]  /*0790*/  LDS R22, [R14+0x7c] ;  /* 0x00007c000e167984 */ /* 0x000e680000000800 */
[----:B------:R-:W1:Y:S04]  /*07a0*/  LDS R17, [R14+-0x7c] ;  /* 0xffff84000e117984 */ /* 0x000e680000000800 */
[----:B------:R-:W1:Y:S01]  /*07b0*/  LDS R2, [R14+0x84] ;  /* 0x000084000e027984 */ /* 0x000e620000000800 */
[----:B---3--:R-:W-:-:S04]  /*07c0*/  FADD R27, R18, R27 ;  /* 0x0000001b121b7221 */ /* 0x008fc80000000000 */
[----:B----4-:R-:W-:-:S04]  /*07d0*/  FADD R29, R27, R20 ;  /* 0x000000141b1d7221 */ /* 0x010fc80000000000 */
[----:B-----5:R-:W-:Y:S01]  /*07e0*/  FADD R29, R24, R29 ;  /* 0x0000001d181d7221 */ /* 0x020fe20000000000 */
[----:B------:R-:W-:-:S03]  /*07f0*/  FADD R27, R27, R24 ;  /* 0x000000181b1b7221 */ /* 0x000fc60000000000 */
[----:B------:R-:W-:Y:S01]  /*0800*/  FMUL R18, R29, 0.083300001919269561768 ;  /* 0x3daa99311d127820 */ /* 0x000fe20000400000 */
[----:B------:R-:W-:-:S03]  /*0810*/  FADD R27, R27, R20 ;  /* 0x000000141b1b7221 */ /* 0x000fc60000000000 */
[----:B--2---:R-:W-:Y:S01]  /*0820*/  FFMA R18, R3, -0.16599999368190765381, -R18 ;  /* 0xbe29fbe703127823 */ /* 0x004fe20000000812 */
[----:B------:R-:W-:-:S03]  /*0830*/  FMUL R20, R27, -0.16599999368190765381 ;  /* 0xbe29fbe71b147820 */ /* 0x000fc60000400000 */
[----:B0-----:R-:W-:Y:S01]  /*0840*/  FADD R24, R18, R23 ;  /* 0x0000001712187221 */ /* 0x001fe20000000000 */
[----:B------:R-:W-:Y:S01]  /*0850*/  FFMA R20, R3, 2.6659998893737792969, R20 ;  /* 0x402a9fbe03147823 */ /* 0x000fe20000000014 */
[----:B------:R-:W-:Y:S01]  /*0860*/  FADD R18, RZ, R18 ;  /* 0x00000012ff127221 */ /* 0x000fe20000000000 */
[----:B-1----:R-:W-:Y:S02]  /*0870*/  FADD R22, R25, R22 ;  /* 0x0000001619167221 */ /* 0x002fe40000000000 */
[----:B------:R3:W-:Y:S02]  /*0880*/  STS [R13], R24 ;  /* 0x000000180d007388 */ /* 0x0007e40000000800 */
[----:B------:R-:W-:-:S04]  /*0890*/  FADD R17, R22, R17 ;  /* 0x0000001116117221 */ /* 0x000fc80000000000 */
[----:B------:R-:W-:-:S04]  /*08a0*/  FADD R17, R17, R2 ;  /* 0x0000000211117221 */ /* 0x000fc80000000000 */
[----:B------:R-:W-:-:S04]  /*08b0*/  FFMA R17, R17, -0.083300001919269561768, R20 ;  /* 0xbdaa993111117823 */ /* 0x000fc80000000014 */
[----:B---3--:R-:W-:-:S07]  /*08c0*/  FADD R10, R10, R17 ;  /* 0x000000110a0a7221 */ /* 0x008fce0000000000 */
.L_x_2:
[----:B-1----:R-:W-:Y:S05]  /*08d0*/  BSYNC.RECONVERGENT B0 ;  /* 0x0000000000007941 */ /* 0x002fea0003800200 */
.L_x_1:
[----:B------:R-:W-:Y:S01]  /*08e0*/  BAR.SYNC.DEFER_BLOCKING 0x0 ;  /* 0x0000000000007b1d */ /* 0x000fe20000010000 */
[----:B------:R-:W-:-:S05]  /*08f0*/  HFMA2 R17, -RZ, RZ, 0, 0 ;  /* 0x00000000ff117431 */ /* 0x000fca00000001ff */
[----:B------:R-:W-:Y:S04]  /*0900*/  BSSY.RECONVERGENT B0, `(.L_x_3) ;  /* 0x000001d000007945 */ /* 0x000fe80003800200 */
[----:B------:R-:W-:Y:S05]  /*0910*/  @!P2 BRA `(.L_x_4) ;  /* 0x00000000006ca947 */ /* 0x000fea0003800000 */
[----:B------:R-:W-:Y:S04]  /*0920*/  LDS R17, [R13+-0x80] ;  /* 0xffff80000d117984 */ /* 0x000fe80000000800 */
[----:B------:R-:W1:Y:S04]  /*0930*/  LDS R20, [R13+0x80] ;  /* 0x000080000d147984 */ /* 0x000e680000000800 */
[----:B------:R-:W3:Y:S04]  /*0940*/  LDS R2, [R13+-0x4] ;  /* 0xfffffc000d027984 */ /* 0x000ee80000000800 */
[----:B------:R-:W4:Y:S04]  /*0950*/  LDS R26, [R13+0x4] ;  /* 0x000004000d1a7984 */ /* 0x000f280000000800 */
[----:B--2---:R-:W2:Y:S04]  /*0960*/  LDS R3, [R13] ;  /* 0x000000000d037984 */ /* 0x004ea80000000800 */
[----:B------:R-:W5:Y:S04]  /*0970*/  LDS R22, [R12] ;  /* 0x000000000c167984 */ /* 0x000f680000000800 */
[----:B------:R-:W-:Y:S04]  /*0980*/  LDS R23, [R13+-0x84] ;  /* 0xffff7c000d177984 */ /* 0x000fe80000000800 */
[----:B------:R-:W0:Y:S01]  /*0990*/  LDS R24, [R13+0x7c] ;  /* 0x00007c000d187984 */ /* 0x000e220000000800 */
[----:B-1----:R-:W-:-:S03]  /*09a0*/  FADD R17, R17, R20 ;  /* 0x0000001411117221 */ /* 0x002fc60000000000 */
[----:B------:R-:W-:Y:S01]  /*09b0*/  LDS R20, [R13+0x84] ;  /* 0x000084000d147984 */ /* 0x000fe20000000800 */
[C---:B---3--:R-:W-:Y:S01]  /*09c0*/  FADD R27, R17.reuse, R2 ;  /* 0x00000002111b7221 */ /* 0x048fe20000000000 */
[----:B----4-:R-:W-:-:S03]  /*09d0*/  FADD R25, R17, R26 ;  /* 0x0000001a11197221 */ /* 0x010fc60000000000 */
[----:B------:R-:W-:Y:S02]  /*09e0*/  FADD R27, R26, R27 ;  /* 0x0000001b1a1b7221 */ /* 0x000fe40000000000 */
[----:B------:R-:W1:Y:S01]  /*09f0*/  LDS R26, [R13+-0x7c] ;  /* 0xffff84000d1a7984 */ /* 0x000e620000000800 */
[----:B------:R-:W-:Y:S01]  /*0a00*/  FADD R25, R25, R2 ;  /* 0x0000000219197221 */ /* 0x000fe20000000000 */
[----:B------:R-:W-:-:S03]  /*0a10*/  FMUL R28, R27, 0.083300001919269561768 ;  /* 0x3daa99311b1c7820 */ /* 0x000fc60000400000 */
[----:B------:R-:W-:Y:S01]  /*0a20*/  FMUL R2, R25, -0.16599999368190765381 ;  /* 0xbe29fbe719027820 */ /* 0x000fe20000400000 */
[----:B--2---:R-:W-:-:S03]  /*0a30*/  FFMA R17, R3, -0.16599999368190765381, -R28 ;  /* 0xbe29fbe703117823 */ /* 0x004fc6000000081c */
[----:B------:R-:W-:Y:S01]  /*0a40*/  FFMA R2, R3, 2.6659998893737792969, R2 ;  /* 0x402a9fbe03027823 */ /* 0x000fe20000000002 */
[----:B-----5:R-:W-:Y:S01]  /*0a50*/  FADD R27, R17, R22 ;  /* 0x00000016111b7221 */ /* 0x020fe20000000000 */
[----:B------:R-:W-:Y:S01]  /*0a60*/  FADD R17, RZ, R17 ;  /* 0x00000011ff117221 */ /* 0x000fe20000000000 */
[----:B0-----:R-:W-:-:S03]  /*0a70*/  FADD R23, R23, R24 ;  /* 0x0000001817177221 */ /* 0x001fc60000000000 */
[----:B------:R3:W-:Y:S01]  /*0a80*/  STS [R12], R27 ;  /* 0x0000001b0c007388 */ /* 0x0007e20000000800 */
[----:B-1----:R-:W-:-:S04]  /*0a90*/  FADD R23, R23, R26 ;  /* 0x0000001a17177221 */ /* 0x002fc80000000000 */
[----:B------:R-:W-:-:S04]  /*0aa0*/  FADD R23, R23, R20 ;  /* 0x0000001417177221 */ /* 0x000fc80000000000 */
[----:B------:R-:W-:-:S04]  /*0ab0*/  FFMA R2, R23, -0.083300001919269561768, R2 ;  /* 0xbdaa993117027823 */ /* 0x000fc80000000002 */
[----:B---3--:R-:W-:-:S07]  /*0ac0*/  FADD R19, R19, R2 ;  /* 0x0000000213137221 */ /* 0x008fce0000000000 */
.L_x_4:
[----:B------:R-:W-:Y:S05]  /*0ad0*/  BSYNC.RECONVERGENT B0 ;  /* 0x0000000000007941 */ /* 0x000fea0003800200 */
.L_x_3:
[----:B------:R-:W-:Y:S01]  /*0ae0*/  BAR.SYNC.DEFER_BLOCKING 0x0 ;  /* 0x0000000000007b1d */ /* 0x000fe20000010000 */
[----:B------:R-:W-:-:S05]  /*0af0*/  MOV R20, RZ ;  /* 0x000000ff00147202 */ /* 0x000fca0000000f00 */
[----:B------:R-:W-:Y:S04]  /*0b00*/  BSSY.RECONVERGENT B0, `(.L_x_5) ;  /* 0x000001d000007945 */ /* 0x000fe80003800200 */
[----:B------:R-:W-:Y:S05]  /*0b10*/  @!P4 BRA `(.L_x_6) ;  /* 0x00000000006cc947 */ /* 0x000fea0003800000 */
[----:B------:R-:W-:Y:S04]  /*0b20*/  LDS R20, [R12+-0x80] ;  /* 0xffff80000c147984 */ /* 0x000fe80000000800 */
[----:B------:R-:W1:Y:S04]  /*0b30*/  LDS R25, [R12+0x80] ;  /* 0x000080000c197984 */ /* 0x000e680000000800 */
[----:B------:R-:W3:Y:S04]  /*0b40*/  LDS R2, [R12+-0x4] ;  /* 0xfffffc000c027984 */ /* 0x000ee80000000800 */
[----:B------:R-:W4:Y:S04]  /*0b50*/  LDS R24, [R12+0x4] ;  /* 0x000004000c187984 */ /* 0x000f280000000800 */
[----:B------:R-:W-:Y:S04]  /*0b60*/  LDS R22, [R12+-0x84] ;  /* 0xffff7c000c167984 */ /* 0x000fe80000000800 */
[----:B------:R-:W5:Y:S04]  /*0b70*/  LDS R23, [R12+0x7c] ;  /* 0x00007c000c177984 */ /* 0x000f680000000800 */
[----:B--2---:R-:W2:Y:S01]  /*0b80*/  LDS R3, [R12] ;  /* 0x000000000c037984 */ /* 0x004ea20000000800 */
[----:B-1----:R-:W-:-:S03]  /*0b90*/  FADD R25, R20, R25 ;  /* 0x0000001914197221 */ /* 0x002fc60000000000 */
[----:B------:R-:W1:Y:S01]  /*0ba0*/  LDS R20, [R11] ;  /* 0x000000000b147984 */ /* 0x000e620000000800 */
[C---:B---3--:R-:W-:Y:S01]  /*0bb0*/  FADD R27, R25.reuse, R2 ;  /* 0x00000002191b7221 */ /* 0x048fe20000000000 */
[----:B----4-:R-:W-:-:S03]  /*0bc0*/  FADD R25, R25, R24 ;  /* 0x0000001819197221 */ /* 0x010fc60000000000 */
[----:B------:R-:W-:Y:S02]  /*0bd0*/  FADD R26, R24, R27 ;  /* 0x0000001b181a7221 */ /* 0x000fe40000000000 */
[----:B------:R-:W3:Y:S01]  /*0be0*/  LDS R24, [R12+-0x7c] ;  /* 0xffff84000c187984 */ /* 0x000ee20000000800 */
[----:B------:R-:W-:Y:S01]  /*0bf0*/  FADD R25, R25, R2 ;  /* 0x0000000219197221 */ /* 0x000fe20000000000 */
[----:B------:R-:W-:Y:S01]  /*0c00*/  FMUL R26, R26, 0.083300001919269561768 ;  /* 0x3daa99311a1a7820 */ /* 0x000fe20000400000 */
[----:B-----5:R-:W-:Y:S02]  /*0c10*/  FADD R27, R22, R23 ;  /* 0x00000017161b7221 */ /* 0x020fe40000000000 */
[----:B------:R-:W-:Y:S01]  /*0c20*/  FMUL R2, R25, -0.16599999368190765381 ;  /* 0xbe29fbe719027820 */ /* 0x000fe20000400000 */
[----:B------:R-:W4:Y:S01]  /*0c30*/  LDS R22, [R12+0x84] ;  /* 0x000084000c167984 */ /* 0x000f220000000800 */
[C---:B--2---:R-:W-:Y:S02]  /*0c40*/  FFMA R23, R3.reuse, -0.16599999368190765381, -R26 ;  /* 0xbe29fbe703177823 */ /* 0x044fe4000000081a */
[----:B------:R-:W-:-:S02]  /*0c50*/  FFMA R2, R3, 2.6659998893737792969, R2 ;  /* 0x402a9fbe03027823 */ /* 0x000fc40000000002 */
[----:B-1----:R-:W-:Y:S01]  /*0c60*/  FADD R26, R23, R20 ;  /* 0x00000014171a7221 */ /* 0x002fe20000000000 */
[----:B------:R-:W-:-:S04]  /*0c70*/  FADD R20, RZ, R23 ;  /* 0x00000017ff147221 */ /* 0x000fc80000000000 */
[----:B------:R1:W-:Y:S01]  /*0c80*/  STS [R11], R26 ;  /* 0x0000001a0b007388 */ /* 0x0003e20000000800 */
[----:B---3--:R-:W-:-:S04]  /*0c90*/  FADD R27, R27, R24 ;  /* 0x000000181b1b7221 */ /* 0x008fc80000000000 */
[----:B----4-:R-:W-:-:S04]  /*0ca0*/  FADD R27, R27, R22 ;  /* 0x000000161b1b7221 */ /* 0x010fc80000000000 */
[----:B------:R-:W-:-:S04]  /*0cb0*/  FFMA R27, R27, -0.083300001919269561768, R2 ;  /* 0xbdaa99311b1b7823 */ /* 0x000fc80000000002 */
[----:B-1----:R-:W-:-:S07]  /*0cc0*/  FADD R0, R0, R27 ;  /* 0x0000001b00007221 */ /* 0x002fce0000000000 */
.L_x_6:
[----:B------:R-:W-:Y:S05]  /*0cd0*/  BSYNC.RECONVERGENT B0 ;  /* 0x0000000000007941 */ /* 0x000fea0003800200 */
.L_x_5:
[----:B------:R-:W-:Y:S01]  /*0ce0*/  BAR.SYNC.DEFER_BLOCKING 0x0 ;  /* 0x0000000000007b1d */ /* 0x000fe20000010000 */
[----:B------:R-:W-:-:S05]  /*0cf0*/  HFMA2 R22, -RZ, RZ, 0, 0 ;  /* 0x00000000ff167431 */ /* 0x000fca00000001ff */
[----:B------:R-:W-:Y:S04]  /*0d00*/  BSSY.RECONVERGENT B0, `(.L_x_7) ;  /* 0x0000024000007945 */ /* 0x000fe80003800200 */
[----:B------:R-:W-:Y:S05]  /*0d10*/  @!P3 BRA `(.L_x_8) ;  /* 0x000000000088b947 */ /* 0x000fea0003800000 */
[----:B------:R-:W-:Y:S01]  /*0d20*/  LDS R2, [R11+-0x84] ;  /* 0xffff7c000b027984 */ /* 0x000fe20000000800 */
[----:B------:R-:W-:-:S03]  /*0d30*/  UISETP.LT.U32.AND UP0, UPT, UR4, 0x4, UPT ;  /* 0x000000040400788c */ /* 0x000fc6000bf01070 */
[----:B------:R-:W1:Y:S01]  /*0d40*/  LDS R27, [R11+0x7c] ;  /* 0x00007c000b1b7984 */ /* 0x000e620000000800 */
[----:B------:R-:W-:-:S03]  /*0d50*/  USEL UR5, UR4, 0x4, !UP0 ;  /* 0x0000000404057887 */ /* 0x000fc6000c000000 */
[----:B------:R-:W-:Y:S01]  /*0d60*/  LDS R22, [R11+-0x80] ;  /* 0xffff80000b167984 */ /* 0x000fe20000000800 */
[----:B------:R-:W-:-:S03]  /*0d70*/  UIADD3 UR5, UPT, UPT, UR5, -0x4, URZ ;  /* 0xfffffffc05057890 */ /* 0x000fc6000fffe0ff */
[----:B------:R-:W3:Y:S04]  /*0d80*/  LDS R25, [R11+0x80] ;  /* 0x000080000b197984 */ /* 0x000ee80000000800 */
[----:B------:R-:W4:Y:S04]  /*0d90*/  LDS R24, [R11+-0x7c] ;  /* 0xffff84000b187984 */ /* 0x000f280000000800 */
[----:B--2---:R-:W2:Y:S04]  /*0da0*/  LDS R3, [R11+0x4] ;  /* 0x000004000b037984 */ /* 0x004ea80000000800 */
[----:B------:R-:W5:Y:S01]  /*0db0*/  LDS R23, [R11+-0x4] ;  /* 0xfffffc000b177984 */ /* 0x000f620000000800 */
[----:B-1----:R-:W-:-:S03]  /*0dc0*/  FADD R27, R2, R27 ;  /* 0x0000001b021b7221 */ /* 0x002fc60000000000 */
[----:B------:R-:W1:Y:S01]  /*0dd0*/  LDS R2, [R11+0x84] ;  /* 0x000084000b027984 */ /* 0x000e620000000800 */
[----:B---3--:R-:W-:-:S03]  /*0de0*/  FADD R26, R22, R25 ;  /* 0x00000019161a7221 */ /* 0x008fc60000000000 */
[----:B------:R-:W3:Y:S01]  /*0df0*/  LDS R22, [R11] ;  /* 0x000000000b167984 */ /* 0x000ee20000000800 */
[----:B----4-:R-:W-:Y:S01]  /*0e00*/  FADD R25, R27, R24 ;  /* 0x000000181b197221 */ /* 0x010fe20000000000 */
[C---:B--2---:R-:W-:Y:S01]  /*0e10*/  FADD R24, R26.reuse, R3 ;  /* 0x000000031a187221 */ /* 0x044fe20000000000 */
[----:B-----5:R-:W-:-:S03]  /*0e20*/  FADD R28, R26, R23 ;  /* 0x000000171a1c7221 */ /* 0x020fc60000000000 */
[----:B------:R-:W-:Y:S01]  /*0e30*/  FADD R23, R24, R23 ;  /* 0x0000001718177221 */ /* 0x000fe20000000000 */
[----:B------:R-:W2:Y:S01]  /*0e40*/  LDC R26, c[0x0][0x3ac] ;  /* 0x0000eb00ff1a7b82 */ /* 0x000ea20000000800 */
[----:B------:R-:W-:Y:S02]  /*0e50*/  FADD R28, R3, R28 ;  /* 0x0000001c031c7221 */ /* 0x000fe40000000000 */
[----:B------:R-:W-:Y:S01]  /*0e60*/  FMUL R23, R23, -0.16599999368190765381 ;  /* 0xbe29fbe717177820 */ /* 0x000fe20000400000 */
[----:B-1----:R-:W-:Y:S01]  /*0e70*/  FADD R24, R25, R2 ;  /* 0x0000000219187221 */ /* 0x002fe20000000000 */
[----:B------:R-:W-:-:S03]  /*0e80*/  FMUL R25, R28, 0.083300001919269561768 ;  /* 0x3daa99311c197820 */ /* 0x000fc60000400000 */
[----:B------:R-:W1:Y:S01]  /*0e90*/  LDC.64 R2, c[0x0][0x3a0] ;  /* 0x0000e800ff027b82 */ /* 0x000e620000000a00 */
[----:B--2---:R-:W-:-:S04]  /*0ea0*/  IMAD R27, R26, UR5, R15 ;  /* 0x000000051a1b7c24 */ /* 0x004fc8000f8e020f */
[----:B------:R-:W-:Y:S02]  /*0eb0*/  IMAD R27, R27, UR7, R16 ;  /* 0x000000071b1b7c24 */ /* 0x000fe4000f8e0210 */
[C---:B---3--:R-:W-:Y:S01]  /*0ec0*/  FFMA R26, R22.reuse, -0.16599999368190765381, -R25 ;  /* 0xbe29fbe7161a7823 */ /* 0x048fe20000000819 */
[----:B------:R-:W-:-:S03]  /*0ed0*/  FFMA R23, R22, 2.6659998893737792969, R23 ;  /* 0x402a9fbe16177823 */ /* 0x000fc60000000017 */
[----:B------:R-:W-:Y:S01]  /*0ee0*/  FADD R21, R26, R21 ;  /* 0x000000151a157221 */ /* 0x000fe20000000000 */
[----:B------:R-:W-:Y:S01]  /*0ef0*/  FFMA R23, R24, -0.083300001919269561768, R23 ;  /* 0xbdaa993118177823 */ /* 0x000fe20000000017 */
[----:B------:R-:W-:-:S03]  /*0f00*/  FADD R22, RZ, R26 ;  /* 0x0000001aff167221 */ /* 0x000fc60000000000 */
[----:B------:R-:W-:Y:S01]  /*0f10*/  FADD R6, R6, R23 ;  /* 0x0000001706067221 */ /* 0x000fe20000000000 */
[----:B-1----:R-:W-:-:S05]  /*0f20*/  IMAD.WIDE R2, R27, 0x4, R2 ;  /* 0x000000041b027825 */ /* 0x002fca00078e0202 */
[----:B------:R1:W-:Y:S02]  /*0f30*/  STG.E desc[UR8][R2.64], R21 ;  /* 0x0000001502007986 */ /* 0x0003e4000c101908 */
.L_x_8:
[----:B------:R-:W-:Y:S05]  /*0f40*/  BSYNC.RECONVERGENT B0 ;  /* 0x0000000000007941 */ /* 0x000fea0003800200 */
.L_x_7:
[----:B------:R-:W-:Y:S06]  /*0f50*/  BAR.SYNC.DEFER_BLOCKING 0x0 ;  /* 0x0000000000007b1d */ /* 0x000fec0000010000 */
[----:B------:R-:W-:Y:S01]  /*0f60*/  BSSY.RECONVERGENT B0, `(.L_x_9) ;  /* 0x000000a000007945 */ /* 0x000fe20003800200 */
[----:B------:R3:W-:Y:S04]  /*0f70*/  STS [R13], R10 ;  /* 0x0000000a0d007388 */ /* 0x0007e80000000800 */
[----:B------:R4:W-:Y:S04]  /*0f80*/  STS [R12], R19 ;  /* 0x000000130c007388 */ /* 0x0009e80000000800 */
[----:B------:R4:W-:Y:S01]  /*0f90*/  STS [R11], R0 ;  /* 0x000000000b007388 */ /* 0x0009e20000000800 */
[----:B---3--:R-:W-:Y:S01]  /*0fa0*/  MOV R10, RZ ;  /* 0x000000ff000a7202 */ /* 0x008fe20000000f00 */
[----:B------:R-:W-:Y:S06]  /*0fb0*/  @!P0 BRA `(.L_x_10) ;  /* 0x0000000000108947 */ /* 0x000fec0003800000 */
[----:B-12---:R-:W1:Y:S02]  /*0fc0*/  LDC.64 R2, c[0x0][0x380] ;  /* 0x0000e000ff027b82 */ /* 0x006e640000000a00 */
[----:B-1----:R-:W-:-:S06]  /*0fd0*/  IMAD.WIDE R2, R5, 0x4, R2 ;  /* 0x0000000405027825 */ /* 0x002fcc00078e0202 */
[----:B------:R-:W2:Y:S04]  /*0fe0*/  LDG.E.CONSTANT R3, desc[UR8][R2.64] ;  /* 0x0000000802037981 */ /* 0x000ea8000c1e9900 */
[----:B--2---:R3:W-:Y:S02]  /*0ff0*/  STS [R14], R3 ;  /* 0x000000030e007388 */ /* 0x0047e40000000800 */
.L_x_10:
[----:B------:R-:W-:Y:S05]  /*1000*/  BSYNC.RECONVERGENT B0 ;  /* 0x0000000000007941 */ /* 0x000fea0003800200 */
.L_x_9:
[----:B------:R-:W-:Y:S06]  /*1010*/  BAR.SYNC.DEFER_BLOCKING 0x0 ;  /* 0x0000000000007b1d */ /* 0x000fec0000010000 */
[----:B------:R-:W-:Y:S04]  /*1020*/  BSSY.RECONVERGENT B0, `(.L_x_11) ;  /* 0x000001d000007945 */ /* 0x000fe80003800200 */
[----:B------:R-:W-:Y:S05]  /*1030*/  @!P1 BRA `(.L_x_12) ;  /* 0x00000000006c9947 */ /* 0x000fea0003800000 */
[----:B------:R-:W-:Y:S04]  /*1040*/  LDS R10, [R14+-0x80] ;  /* 0xffff80000e0a7984 */ /* 0x000fe80000000800 */
[----:B------:R-:W5:Y:S04]  /*1050*/  LDS R27, [R14+0x80] ;  /* 0x000080000e1b7984 */ /* 0x000f680000000800 */
[----:B----4-:R-:W4:Y:S04]  /*1060*/  LDS R19, [R14+-0x4] ;  /* 0xfffffc000e137984 */ /* 0x010f280000000800 */
[----:B------:R-:W0:Y:S04]  /*1070*/  LDS R25, [R14+0x4] ;  /* 0x000004000e197984 */ /* 0x000e280000000800 */
[----:B-1----:R-:W1:Y:S04]  /*1080*/  LDS R2, [R14] ;  /* 0x000000000e027984 */ /* 0x002e680000000800 */
[----:B------:R-:W1:Y:S04]  /*1090*/  LDS R23, [R13] ;  /* 0x000000000d177984 */ /* 0x000e680000000800 */
[----:B------:R-:W-:Y:S04]  /*10a0*/  LDS R24, [R14+-0x84] ;  /* 0xffff7c000e187984 */ /* 0x000fe80000000800 */
[----:B------:R-:W1:Y:S04]  /*10b0*/  LDS R21, [R14+0x7c] ;  /* 0x00007c000e157984 */ /* 0x000e680000000800 */
[----:B--23--:R-:W2:Y:S04]  /*10c0*/  LDS R3, [R14+-0x7c] ;  /* 0xffff84000e037984 */ /* 0x00cea80000000800 */
[----:B------:R-:W3:Y:S01]  /*10d0*/  LDS R0, [R14+0x84] ;  /* 0x000084000e007984 */ /* 0x000ee20000000800 */
[----:B-----5:R-:W-:-:S04]  /*10e0*/  FADD R26, R10, R27 ;  /* 0x0000001b0a1a7221 */ /* 0x020fc80000000000 */
[----:B----4-:R-:W-:-:S04]  /*10f0*/  FADD R10, R26, R19 ;  /* 0x000000131a0a7221 */ /* 0x010fc80000000000 */
[----:B0-----:R-:W-:Y:S01]  /*1100*/  FADD R10, R25, R10 ;  /* 0x0000000a190a7221 */ /* 0x001fe20000000000 */
[----:B------:R-:W-:-:S03]  /*1110*/  FADD R26, R26, R25 ;  /* 0x000000191a1a7221 */ /* 0x000fc60000000000 */
[----:B------:R-:W-:Y:S01]  /*1120*/  FMUL R27, R10, 0.083300001919269561768 ;  /* 0x3daa99310a1b7820 */ /* 0x000fe20000400000 */
[----:B------:R-:W-:-:S03]  /*1130*/  FADD R26, R26, R19 ;  /* 0x000000131a1a7221 */ /* 0x000fc60000000000 */
[----:B-1----:R-:W-:-:S04]  /*1140*/  FFMA R10, R2, -0.16599999368190765381, -R27 ;  /* 0xbe29fbe7020a7823 */ /* 0x002fc8000000081b */
[----:B------:R-:W-:Y:S01]  /*1150*/  FADD R28, R10, R23 ;  /* 0x000000170a1c7221 */ /* 0x000fe20000000000 */
[----:B------:R-:W-:Y:S01]  /*1160*/  FADD R10, RZ, R10 ;  /* 0x0000000aff0a7221 */ /* 0x000fe20000000000 */
[----:B------:R-:W-:-:S03]  /*1170*/  FADD R24, R24, R21 ;  /* 0x0000001518187221 */ /* 0x000fc60000000000 */
[----:B------:R0:W-:Y:S01]  /*1180*/  STS [R13], R28 ;  /* 0x0000001c0d007388 */ /* 0x0001e20000000800 */
[----:B--2---:R-:W-:Y:S01]  /*1190*/  FADD R19, R24, R3 ;  /* 0x0000000318137221 */ /* 0x004fe20000000000 */
[----:B------:R-:W-:-:S03]  /*11a0*/  FMUL R3, R26, -0.16599999368190765381 ;  /* 0xbe29fbe71a037820 */ /* 0x000fc60000400000 */
[----:B---3--:R-:W-:Y:S01]  /*11b0*/  FADD R0, R19, R0 ;  /* 0x0000000013007221 */ /* 0x008fe20000000000 */
[----:B------:R-:W-:-:S04]  /*11c0*/  FFMA R3, R2, 2.6659998893737792969, R3 ;  /* 0x402a9fbe02037823 */ /* 0x000fc80000000003 */
[----:B------:R-:W-:-:S04]  /*11d0*/  FFMA R3, R0, -0.083300001919269561768, R3 ;  /* 0xbdaa993100037823 */ /* 0x000fc80000000003 */
[----:B0-----:R-:W-:-:S07]  /*11e0*/  FADD R18, R18, R3 ;  /* 0x0000000312127221 */ /* 0x001fce0000000000 */
.L_x_12:
[----:B------:R-:W-:Y:S05]  /*11f0*/  BSYNC.RECONVERGENT B0 ;  /* 0x0000000000007941 */ /* 0x000fea0003800200 */
.L_x_11:
[----:B------:R-:W-:Y:S01]  /*1200*/  BAR.SYNC.DEFER_BLOCKING 0x0 ;  /* 0x0000000000007b1d */ /* 0x000fe20000010000 */
[----:B----4-:R-:W-:-:S05]  /*1210*/  HFMA2 R19, -RZ, RZ, 0, 0 ;  /* 0x00000000ff137431 */ /* 0x010fca00000001ff */
[----:B------:R-:W-:Y:S04]  /*1220*/  BSSY.RECONVERGENT B0, `(.L_x_13) ;  /* 0x000001d000007945 */ /* 0x000fe80003800200 */
[----:B------:R-:W-:Y:S05]  /*1230*/  @!P2 BRA `(.L_x_14) ;  /* 0x00000000006ca947 */ /* 0x000fea0003800000 */
[----:B-123--:R-:W-:Y:S04]  /*1240*/  LDS R3, [R13+-0x80] ;  /* 0xffff80000d037984 */ /* 0x00efe80000000800 */
[----:B------:R-:W1:Y:S04]  /*1250*/  LDS R24, [R13+0x80] ;  /* 0x000080000d187984 */ /* 0x000e680000000800 */
[----:B------:R-:W2:Y:S04]  /*1260*/  LDS R0, [R13+-0x4] ;  /* 0xfffffc000d007984 */ /* 0x000ea80000000800 */
[----:B------:R-:W3:Y:S04]  /*1270*/  LDS R28, [R13+0x4] ;  /* 0x000004000d1c7984 */ /* 0x000ee80000000800 */
[----:B------:R-:W4:Y:S04]  /*1280*/  LDS R2, [R13] ;  /* 0x000000000d027984 */ /* 0x000f280000000800 */
[----:B------:R-:W-:Y:S04]  /*1290*/  LDS R21, [R13+-0x84] ;  /* 0xffff7c000d157984 */ /* 0x000fe80000000800 */
[----:B------:R-:W5:Y:S04]  /*12a0*/  LDS R26, [R13+0x7c] ;  /* 0x00007c000d1a7984 */ /* 0x000f680000000800 */
[----:B------:R-:W0:Y:S01]  /*12b0*/  LDS R25, [R13+-0x7c] ;  /* 0xffff84000d197984 */ /* 0x000e220000000800 */
[----:B-1----:R-:W-:-:S03]  /*12c0*/  FADD R3, R3, R24 ;  /* 0x0000001803037221 */ /* 0x002fc60000000000 */
[----:B------:R-:W1:Y:S01]  /*12d0*/  LDS R24, [R12] ;  /* 0x000000000c187984 */ /* 0x000e620000000800 */
[C---:B--2---:R-:W-:Y:S01]  /*12e0*/  FADD R19, R3.reuse, R0 ;  /* 0x0000000003137221 */ /* 0x044fe20000000000 */
[----:B---3--:R-:W-:-:S03]  /*12f0*/  FADD R23, R3, R28 ;  /* 0x0000001c03177221 */ /* 0x008fc60000000000 */
[----:B------:R-:W-:Y:S01]  /*1300*/  FADD R19, R28, R19 ;  /* 0x000000131c137221 */ /* 0x000fe20000000000 */
[----:B------:R-:W2:Y:S01]  /*1310*/  LDS R3, [R13+0x84] ;  /* 0x000084000d037984 */ /* 0x000ea20000000800 */
[----:B------:R-:W-:Y:S02]  /*1320*/  FADD R23, R23, R0 ;  /* 0x0000000017177221 */ /* 0x000fe40000000000 */
[----:B------:R-:W-:Y:S02]  /*1330*/  FMUL R19, R19, 0.083300001919269561768 ;  /* 0x3daa993113137820 */ /* 0x000fe40000400000 */
[----:B------:R-:W-:Y:S02]  /*1340*/  FMUL R23, R23, -0.16599999368190765381 ;  /* 0xbe29fbe717177820 */ /* 0x000fe40000400000 */
[C---:B----4-:R-:W-:Y:S01]  /*1350*/  FFMA R19, R2.reuse, -0.16599999368190765381, -R19 ;  /* 0xbe29fbe702137823 */ /* 0x050fe20000000813 */
[----:B-----5:R-:W-:Y:S01]  /*1360*/  FADD R26, R21, R26 ;  /* 0x0000001a151a7221 */ /* 0x020fe20000000000 */
[----:B------:R-:W-:-:S03]  /*1370*/  FFMA R23, R2, 2.6659998893737792969, R23 ;  /* 0x402a9fbe02177823 */ /* 0x000fc60000000017 */
[----:B0-----:R-:W-:Y:S01]  /*1380*/  FADD R26, R26, R25 ;  /* 0x000000191a1a7221 */ /* 0x001fe20000000000 */
[----:B-1----:R-:W-:Y:S01]  /*1390*/  FADD R27, R19, R24 ;  /* 0x00000018131b7221 */ /* 0x002fe20000000000 */
[----:B------:R-:W-:-:S04]  /*13a0*/  FADD R19, RZ, R19 ;  /* 0x00000013ff137221 */ /* 0x000fc80000000000 */
[----:B------:R4:W-:Y:S01]  /*13b0*/  STS [R12], R27 ;  /* 0x0000001b0c007388 */ /* 0x0009e20000000800 */
[----:B--2---:R-:W-:-:S04]  /*13c0*/  FADD R26, R26, R3 ;  /* 0x000000031a1a7221 */ /* 0x004fc80000000000 */
[----:B------:R-:W-:-:S04]  /*13d0*/  FFMA R26, R26, -0.083300001919269561768, R23 ;  /* 0xbdaa99311a1a7823 */ /* 0x000fc80000000017 */
[----:B----4-:R-:W-:-:S07]  /*13e0*/  FADD R17, R17, R26 ;  /* 0x0000001a11117221 */ /* 0x010fce0000000000 */
.L_x_14:
[----:B------:R-:W-:Y:S05]  /*13f0*/  BSYNC.RECONVERGENT B0 ;  /* 0x0000000000007941 */ /* 0x000fea0003800200 */
.L_x_13:
[----:B------:R-:W-:Y:S01]  /*1400*/  BAR.SYNC.DEFER_BLOCKING 0x0 ;  /* 0x0000000000007b1d */ /* 0x000fe20000010000 */
[----:B------:R-:W-:-:S05]  /*1410*/  MOV R0, RZ ;  /* 0x000000ff00007202 */ /* 0x000fca0000000f00 */
[----:B------:R-:W-:Y:S04]  /*1420*/  BSSY.RECONVERGENT B0, `(.L_x_15) ;  /* 0x000001d000007945 */ /* 0x000fe80003800200 */
[----:B------:R-:W-:Y:S05]  /*1430*/  @!P4 BRA `(.L_x_16) ;  /* 0x00000000006cc947 */ /* 0x000fea0003800000 */
[----:B-123--:R-:W-:Y:S04]  /*1440*/  LDS R3, [R12+-0x80] ;  /* 0xffff80000c037984 */ /* 0x00efe80000000800 */
[----:B------:R-:W1:Y:S04]  /*1450*/  LDS R26, [R12+0x80] ;  /* 0x000080000c1a7984 */ /* 0x000e680000000800 */
[----:B------:R-:W2:Y:S04]  /*1460*/  LDS R0, [R12+-0x4] ;  /* 0xfffffc000c007984 */ /* 0x000ea80000000800 */
[----:B------:R-:W3:Y:S04]  /*1470*/  LDS R28, [R12+0x4] ;  /* 0x000004000c1c7984 */ /* 0x000ee80000000800 */
[----:B------:R-:W-:Y:S04]  /*1480*/  LDS R21, [R12+-0x84] ;  /* 0xffff7c000c157984 */ /* 0x000fe80000000800 */
[----:B------:R-:W4:Y:S04]  /*1490*/  LDS R24, [R12+0x7c] ;  /* 0x00007c000c187984 */ /* 0x000f280000000800 */
[----:B------:R-:W5:Y:S01]  /*14a0*/  LDS R2, [R12] ;  /* 0x000000000c027984 */ /* 0x000f620000000800 */
[----:B-1----:R-:W-:-:S03]  /*14b0*/  FADD R23, R3, R26 ;  /* 0x0000001a03177221 */ /* 0x002fc60000000000 */
[----:B------:R-:W1:Y:S01]  /*14c0*/  LDS R3, [R11] ;  /* 0x000000000b037984 */ /* 0x000e620000000800 */
[C---:B--2---:R-:W-:Y:S01]  /*14d0*/  FADD R25, R23.reuse, R0 ;  /* 0x0000000017197221 */ /* 0x044fe20000000000 */
[----:B---3--:R-:W-:-:S03]  /*14e0*/  FADD R23, R23, R28 ;  /* 0x0000001c17177221 */ /* 0x008fc60000000000 */
[----:B------:R-:W-:Y:S02]  /*14f0*/  FADD R28, R28, R25 ;  /* 0x000000191c1c7221 */ /* 0x000fe40000000000 */
[----:B------:R-:W2:Y:S01]  /*1500*/  LDS R25, [R12+-0x7c] ;  /* 0xffff84000c197984 */ /* 0x000ea20000000800 */
[----:B------:R-:W-:Y:S01]  /*1510*/  FADD R23, R23, R0 ;  /* 0x0000000017177221 */ /* 0x000fe20000000000 */
[----:B------:R-:W-:Y:S01]  /*1520*/  FMUL R27, R28, 0.083300001919269561768 ;  /* 0x3daa99311c1b7820 */ /* 0x000fe20000400000 */
[----:B----4-:R-:W-:Y:S02]  /*1530*/  FADD R26, R21, R24 ;  /* 0x00000018151a7221 */ /* 0x010fe40000000000 */
[----:B------:R-:W-:Y:S01]  /*1540*/  FMUL R23, R23, -0.16599999368190765381 ;  /* 0xbe29fbe717177820 */ /* 0x000fe20000400000 */
[----:B------:R-:W3:Y:S01]  /*1550*/  LDS R21, [R12+0x84] ;  /* 0x000084000c157984 */ /* 0x000ee20000000800 */
[C---:B-----5:R-:W-:Y:S02]  /*1560*/  FFMA R24, R2.reuse, -0.16599999368190765381, -R27 ;  /* 0xbe29fbe702187823 */ /* 0x060fe4000000081b */
[----:B------:R-:W-:-:S02]  /*1570*/  FFMA R23, R2, 2.6659998893737792969, R23 ;  /* 0x402a9fbe02177823 */ /* 0x000fc40000000017 */
[----:B------:R-:W-:Y:S01]  /*1580*/  FADD R0, RZ, R24 ;  /* 0x00000018ff007221 */ /* 0x000fe20000000000 */
[----:B-1----:R-:W-:-:S05]  /*1590*/  FADD R28, R24, R3 ;  /* 0x00000003181c7221 */ /* 0x002fca0000000000 */
[----:B------:R4:W-:Y:S01]  /*15a0*/  STS [R11], R28 ;  /* 0x0000001c0b007388 */ /* 0x0009e20000000800 */
[----:B--2---:R-:W-:-:S04]  /*15b0*/  FADD R26, R26, R25 ;  /* 0x000000191a1a7221 */ /* 0x004fc80000000000 */
[----:B---3--:R-:W-:-:S04]  /*15c0*/  FADD R26, R26, R21 ;  /* 0x000000151a1a7221 */ /* 0x008fc80000000000 */
[----:B------:R-:W-:-:S04]  /*15d0*/  FFMA R23, R26, -0.083300001919269561768, R23 ;  /* 0xbdaa99311a177823 */ /* 0x000fc80000000017 */
[----:B----4-:R-:W-:-:S07]  /*15e0*/  FADD R20, R20, R23 ;  /* 0x0000001714147221 */ /* 0x010fce0000000000 */
.L_x_16:
[----:B------:R-:W-:Y:S05]  /*15f0*/  BSYNC.RECONVERGENT B0 ;  /* 0x0000000000007941 */ /* 0x000fea0003800200 */
.L_x_15:
[----:B------:R-:W-:Y:S01]  /*1600*/  BAR.SYNC.DEFER_BLOCKING 0x0 ;  /* 0x0000000000007b1d */ /* 0x000fe20000010000 */
[----:B------:R-:W-:-:S05]  /*1610*/  HFMA2 R25, -RZ, RZ, 0, 0 ;  /* 0x00000000ff197431 */ /* 0x000fca00000001ff */
[----:B------:R-:W-:Y:S04]  /*1620*/  BSSY.RECONVERGENT B0, `(.L_x_17) ;  /* 0x0000024000007945 */ /* 0x000fe80003800200 */
[----:B------:R-:W-:Y:S05]  /*1630*/  @!P3 BRA `(.L_x_18) ;  /* 0x000000000088b947 */ /* 0x000fea0003800000 */
[----:B-1----:R-:W-:Y:S01]  /*1640*/  LDS R2, [R11+-0x84] ;  /* 0xffff7c000b027984 */ /* 0x002fe20000000800 */
[----:B------:R-:W-:-:S03]  /*1650*/  UISETP.LT.U32.AND UP0, UPT, UR6, 0x4, UPT ;  /* 0x000000040600788c */ /* 0x000fc6000bf01070 */
[----:B------:R-:W1:Y:S01]  /*1660*/  LDS R25, [R11+0x7c] ;  /* 0x00007c000b197984 */ /* 0x000e620000000800 */
[----:B------:R-:W-:-:S03]  /*1670*/  USEL UR5, UR6, 0x4, !UP0 ;  /* 0x0000000406057887 */ /* 0x000fc6000c000000 */
[----:B------:R-:W-:Y:S01]  /*1680*/  LDS R21, [R11+-0x80] ;  /* 0xffff80000b157984 */ /* 0x000fe20000000800 */
[----:B------:R-:W-:-:S03]  /*1690*/  UIADD3 UR5, UPT, UPT, UR5, -0x4, URZ ;  /* 0xfffffffc05057890 */ /* 0x000fc6000fffe0ff */
[----:B------:R-:W4:Y:S04]  /*16a0*/  LDS R26, [R11+0x80] ;  /* 0x000080000b1a7984 */ /* 0x000f280000000800 */
[----:B------:R-:W5:Y:S04]  /*16b0*/  LDS R24, [R11+-0x7c] ;  /* 0xffff84000b187984 */ /* 0x000f680000000800 */
[----:B--23--:R-:W2:Y:S04]  /*16c0*/  LDS R3, [R11+0x4] ;  /* 0x000004000b037984 */ /* 0x00cea80000000800 */
[----:B------:R-:W3:Y:S01]  /*16d0*/  LDS R23, [R11+-0x4] ;  /* 0xfffffc000b177984 */ /* 0x000ee20000000800 */
[----:B-1----:R-:W-:-:S03]  /*16e0*/  FADD R25, R2, R25 ;  /* 0x0000001902197221 */ /* 0x002fc60000000000 */
[----:B------:R-:W1:Y:S01]  /*16f0*/  LDS R2, [R11+0x84] ;  /* 0x000084000b027984 */ /* 0x000e620000000800 */
[----:B----4-:R-:W-:-:S03]  /*1700*/  FADD R26, R21, R26 ;  /* 0x0000001a151a7221 */ /* 0x010fc60000000000 */
[----:B------:R-:W4:Y:S01]  /*1710*/  LDS R21, [R11] ;  /* 0x000000000b157984 */ /* 0x000f220000000800 */
[----:B-----5:R-:W-:Y:S01]  /*1720*/  FADD R25, R25, R24 ;  /* 0x0000001819197221 */ /* 0x020fe20000000000 */
[C---:B--2---:R-:W-:Y:S01]  /*1730*/  FADD R24, R26.reuse, R3 ;  /* 0x000000031a187221 */ /* 0x044fe20000000000 */
[----:B---3--:R-:W-:-:S03]  /*1740*/  FADD R28, R26, R23 ;  /* 0x000000171a1c7221 */ /* 0x008fc60000000000 */
[----:B------:R-:W-:Y:S01]  /*1750*/  FADD R23, R24, R23 ;  /* 0x0000001718177221 */ /* 0x000fe20000000000 */
[----:B------:R-:W2:Y:S01]  /*1760*/  LDC R26, c[0x0][0x3ac] ;  /* 0x0000eb00ff1a7b82 */ /* 0x000ea20000000800 */
[----:B------:R-:W-:-:S04]  /*1770*/  FADD R28, R3, R28 ;  /* 0x0000001c031c7221 */ /* 0x000fc80000000000 */
[----:B------:R-:W-:Y:S01]  /*1780*/  FMUL R28, R28, 0.083300001919269561768 ;  /* 0x3daa99311c1c7820 */ /* 0x000fe20000400000 */
[----:B-1----:R-:W-:Y:S02]  /*1790*/  FADD R24, R25, R2 ;  /* 0x0000000219187221 */ /* 0x002fe40000000000 */
[----:B------:R-:W1:Y:S01]  /*17a0*/  LDC.64 R2, c[0x0][0x3a0] ;  /* 0x0000e800ff027b82 */ /* 0x000e620000000a00 */
[----:B--2---:R-:W-:-:S04]  /*17b0*/  IMAD R25, R26, UR5, R15 ;  /* 0x000000051a197c24 */ /* 0x004fc8000f8e020f */
[----:B------:R-:W-:Y:S02]  /*17c0*/  IMAD R27, R25, UR7, R16 ;  /* 0x00000007191b7c24 */ /* 0x000fe4000f8e0210 */
[----:B----4-:R-:W-:Y:S02]  /*17d0*/  FFMA R25, R21, -0.16599999368190765381, -R28 ;  /* 0xbe29fbe715197823 */ /* 0x010fe4000000081c */
[----:B-1----:R-:W-:-:S04]  /*17e0*/  IMAD.WIDE R2, R27, 0x4, R2 ;  /* 0x000000041b027825 */ /* 0x002fc800078e0202 */
[----:B------:R-:W-:Y:S01]  /*17f0*/  FADD R27, R25, R6 ;  /* 0x00000006191b7221 */ /* 0x000fe20000000000 */
[----:B------:R-:W-:Y:S01]  /*1800*/  FMUL R6, R23, -0.16599999368190765381 ;  /* 0xbe29fbe717067820 */ /* 0x000fe20000400000 */
[----:B------:R-:W-:-:S03]  /*1810*/  FADD R25, RZ, R25 ;  /* 0x00000019ff197221 */ /* 0x000fc60000000000 */
[----:B------:R4:W-:Y:S01]  /*1820*/  STG.E desc[UR8][R2.64], R27 ;  /* 0x0000001b02007986 */ /* 0x0009e2000c101908 */
[----:B------:R-:W-:-:S04]  /*1830*/  FFMA R21, R21, 2.6659998893737792969, R6 ;  /* 0x402a9fbe15157823 */ /* 0x000fc80000000006 */
[----:B------:R-:W-:-:S04]  /*1840*/  FFMA R21, R24, -0.083300001919269561768, R21 ;  /* 0xbdaa993118157823 */ /* 0x000fc80000000015 */
[----:B------:R-:W-:-:S07]  /*1850*/  FADD R22, R22, R21 ;  /* 0x0000001516167221 */ /* 0x000fce0000000000 */
.L_x_18:
[----:B------:R-:W-:Y:S05]  /*1860*/  BSYNC.RECONVERGENT B0 ;  /* 0x0000000000007941 */ /* 0x000fea0003800200 */
.L_x_17:
[----:B------:R-:W-:Y:S01]  /*1870*/  BAR.SYNC.DEFER_BLOCKING 0x0 ;  /* 0x0000000000007b1d */ /* 0x000fe20000010000 */
[----:B------:R-:W-:Y:S01]  /*1880*/  IADD3 R4, PT, PT, R4, 0x2, RZ ;  /* 0x0000000204047810 */ /* 0x000fe20007ffe0ff */
[----:B------:R-:W-:Y:S01]  /*1890*/  UIADD3 UR4, UPT, UPT, UR4, 0x2, URZ ;  /* 0x0000000204047890 */ /* 0x000fe2000fffe0ff */
[----:B------:R-:W-:Y:S01]  /*18a0*/  LEA R5, R8, R5, 0x1 ;  /* 0x0000000508057211 */ /* 0x000fe200078e08ff */
[----:B------:R-:W-:Y:S01]  /*18b0*/  UIADD3 UR6, UPT, UPT, UR6, 0x2, URZ ;  /* 0x0000000206067890 */ /* 0x000fe2000fffe0ff */
[----:B------:R-:W-:Y:S02]  /*18c0*/  ISETP.NE.AND P5, PT, R4, RZ, PT ;  /* 0x000000ff0400720c */ /* 0x000fe40003fa5270 */
[----:B------:R-:W-:Y:S02]  /*18d0*/  LEA R7, R8, R7, 0x1 ;  /* 0x0000000708077211 */ /* 0x000fe400078e08ff */
[----:B------:R-:W-:Y:S02]  /*18e0*/  MOV R6, R25 ;  /* 0x0000001900067202 */ /* 0x000fe40000000f00 */
[----:B-1----:R-:W-:Y:S01]  /*18f0*/  MOV R21, R22 ;  /* 0x0000001600157202 */ /* 0x002fe20000000f00 */
[----:B------:R1:W-:Y:S04]  /*1900*/  STS [R13], R18 ;  /* 0x000000120d007388 */ /* 0x0003e80000000800 */
[----:B------:R1:W-:Y:S04]  /*1910*/  STS [R12], R17 ;  /* 0x000000110c007388 */ /* 0x0003e80000000800 */
[----:B------:R1:W-:Y:S01]  /*1920*/  STS [R11], R20 ;  /* 0x000000140b007388 */ /* 0x0003e20000000800 */
[----:B------:R-:W-:Y:S05]  /*1930*/  @P5 BRA `(.L_x_19) ;  /* 0xffffffec00585947 */ /* 0x000fea000383ffff */
.L_x_0:
[----:B----4-:R-:W4:Y:S02]  /*1940*/  LDC R2, c[0x0][0x3a8] ;  /* 0x0000ea00ff027b82 */ /* 0x010f240000000800 */
[----:B----4-:R-:W-:-:S04]  /*1950*/  LOP3.LUT R2, R2, 0x1, RZ, 0xc0, !PT ;  /* 0x0000000102027812 */ /* 0x010fc800078ec0ff */
[----:B------:R-:W-:-:S13]  /*1960*/  ISETP.NE.U32.AND P5, PT, R2, 0x1, PT ;  /* 0x000000010200780c */ /* 0x000fda0003fa5070 */
[----:B------:R-:W-:Y:S05]  /*1970*/  @P5 EXIT ;  /* 0x000000000000594d */ /* 0x000fea0003800000 */
[----:B------:R-:W-:Y:S04]  /*1980*/  BSSY.RECONVERGENT B0, `(.L_x_20) ;  /* 0x000000a000007945 */ /* 0x000fe80003800200 */
[----:B------:R-:W-:Y:S05]  /*1990*/  @!P0 BRA `(.L_x_21) ;  /* 0x0000000000208947 */ /* 0x000fea0003800000 */
[----:B------:R-:W4:Y:S01]  /*19a0*/  LDCU UR4, c[0x0][0x3ac] ;  /* 0x00007580ff0477ac */ /* 0x000f220008000800 */
[----:B--23--:R-:W2:Y:S01]  /*19b0*/  LDC.64 R2, c[0x0][0x380] ;  /* 0x0000e000ff027b82 */ /* 0x00cea20000000a00 */
[----:B------:R-:W3:Y:S01]  /*19c0*/  LDCU UR5, c[0x0][0x3b0] ;  /* 0x00007600ff0577ac */ /* 0x000ee20008000800 */
[----:B----4-:R-:W-:-:S04]  /*19d0*/  IMAD R5, R9, UR4, R15 ;  /* 0x0000000409057c24 */ /* 0x010fc8000f8e020f */
[----:B---3--:R-:W-:-:S04]  /*19e0*/  IMAD R5, R5, UR5, R16 ;  /* 0x0000000505057c24 */ /* 0x008fc8000f8e0210 */
[----:B--2---:R-:W-:-:S06]  /*19f0*/  IMAD.WIDE R2, R5, 0x4, R2 ;  /* 0x0000000405027825 */ /* 0x004fcc00078e0202 */
[----:B------:R-:W2:Y:S04]  /*1a00*/  LDG.E.CONSTANT R3, desc[UR8][R2.64] ;  /* 0x0000000802037981 */ /* 0x000ea8000c1e9900 */
[----:B--2---:R4:W-:Y:S02]  /*1a10*/  STS [R14], R3 ;  /* 0x000000030e007388 */ /* 0x0049e40000000800 */
.L_x_21:
[----:B------:R-:W-:Y:S05]  /*1a20*/  BSYNC.RECONVERGENT B0 ;  /* 0x0000000000007941 */ /* 0x000fea0003800200 */
.L_x_20:
[----:B------:R-:W-:Y:S06]  /*1a30*/  BAR.SYNC.DEFER_BLOCKING 0x0 ;  /* 0x0000000000007b1d */ /* 0x000fec0000010000 */
[----:B------:R-:W-:Y:S04]  /*1a40*/  BSSY.RECONVERGENT B0, `(.L_x_22) ;  /* 0x000001c000007945 */ /* 0x000fe80003800200 */
[----:B------:R-:W-:Y:S05]  /*1a50*/  @!P1 BRA `(.L_x_23) ;  /* 0x0000000000689947 */ /* 0x000fea0003800000 */
[----:B------:R-:W-:Y:S04]  /*1a60*/  LDS R5, [R14+-0x80] ;  /* 0xffff80000e057984 */ /* 0x000fe80000000800 */
[----:B------:R-:W5:Y:S04]  /*1a70*/  LDS R6, [R14+0x80] ;  /* 0x000080000e067984 */ /* 0x000f680000000800 */
[----:B-1----:R-:W1:Y:S04]  /*1a80*/  LDS R18, [R14+-0x4] ;  /* 0xfffffc000e127984 */ /* 0x002e680000000800 */
[----:B------:R-:W0:Y:S04]  /*1a90*/  LDS R8, [R14+0x4] ;  /* 0x000004000e087984 */ /* 0x000e280000000800 */
[----:B------:R-:W0:Y:S04]  /*1aa0*/  LDS R2, [R14] ;  /* 0x000000000e027984 */ /* 0x000e280000000800 */
[----:B------:R-:W0:Y:S04]  /*1ab0*/  LDS R24, [R13] ;  /* 0x000000000d187984 */ /* 0x000e280000000800 */
[----:B------:R-:W-:Y:S04]  /*1ac0*/  LDS R7, [R14+-0x84] ;  /* 0xffff7c000e077984 */ /* 0x000fe80000000800 */
[----:B------:R-:W0:Y:S04]  /*1ad0*/  LDS R20, [R14+0x7c] ;  /* 0x00007c000e147984 */ /* 0x000e280000000800 */
[----:B------:R-:W0:Y:S04]  /*1ae0*/  LDS R4, [R14+-0x7c] ;  /* 0xffff84000e047984 */ /* 0x000e280000000800 */
[----:B--234-:R-:W2:Y:S01]  /*1af0*/  LDS R3, [R14+0x84] ;  /* 0x000084000e037984 */ /* 0x01cea20000000800 */
[----:B-----5:R-:W-:-:S04]  /*1b00*/  FADD R5, R5, R6 ;  /* 0x0000000605057221 */ /* 0x020fc80000000000 */
[----:B-1----:R-:W-:-:S04]  /*1b10*/  FADD R17, R5, R18 ;  /* 0x0000001205117221 */ /* 0x002fc80000000000 */
[----:B0-----:R-:W-:Y:S01]  /*1b20*/  FADD R17, R8, R17 ;  /* 0x0000001108117221 */ /* 0x001fe20000000000 */
[----:B------:R-:W-:-:S03]  /*1b30*/  FADD R5, R5, R8 ;  /* 0x0000000805057221 */ /* 0x000fc60000000000 */
[----:B------:R-:W-:Y:S01]  /*1b40*/  FMUL R17, R17, 0.083300001919269561768 ;  /* 0x3daa993111117820 */ /* 0x000fe20000400000 */
[----:B------:R-:W-:-:S03]  /*1b50*/  FADD R5, R5, R18 ;  /* 0x0000001205057221 */ /* 0x000fc60000000000 */
[----:B------:R-:W-:Y:S01]  /*1b60*/  FFMA R17, R2, -0.16599999368190765381, -R17 ;  /* 0xbe29fbe702117823 */ /* 0x000fe20000000811 */
[----:B------:R-:W-:-:S03]  /*1b70*/  FMUL R5, R5, -0.16599999368190765381 ;  /* 0xbe29fbe705057820 */ /* 0x000fc60000400000 */
[----:B------:R-:W-:Y:S01]  /*1b80*/  FADD R24, R17, R24 ;  /* 0x0000001811187221 */ /* 0x000fe20000000000 */
[----:B------:R-:W-:Y:S01]  /*1b90*/  FFMA R5, R2, 2.6659998893737792969, R5 ;  /* 0x402a9fbe02057823 */ /* 0x000fe20000000005 */
[----:B------:R-:W-:-:S03]  /*1ba0*/  FADD R7, R7, R20 ;  /* 0x0000001407077221 */ /* 0x000fc60000000000 */
[----:B------:R0:W-:Y:S01]  /*1bb0*/  STS [R13], R24 ;  /* 0x000000180d007388 */ /* 0x0001e20000000800 */
[----:B------:R-:W-:-:S04]  /*1bc0*/  FADD R4, R7, R4 ;  /* 0x0000000407047221 */ /* 0x000fc80000000000 */
[----:B--2---:R-:W-:-:S04]  /*1bd0*/  FADD R4, R4, R3 ;  /* 0x0000000304047221 */ /* 0x004fc80000000000 */
[----:B------:R-:W-:-:S04]  /*1be0*/  FFMA R5, R4, -0.083300001919269561768, R5 ;  /* 0xbdaa993104057823 */ /* 0x000fc80000000005 */
[----:B0-----:R-:W-:-:S07]  /*1bf0*/  FADD R10, R5, R10 ;  /* 0x0000000a050a7221 */ /* 0x001fce0000000000 */
.L_x_23:
[----:B------:R-:W-:Y:S05]  /*1c00*/  BSYNC.RECONVERGENT B0 ;  /* 0x0000000000007941 */ /* 0x000fea0003800200 */
.L_x_22:
[----:B------:R-:W-:Y:S06]  /*1c10*/  BAR.SYNC.DEFER_BLOCKING 0x0 ;  /* 0x0000000000007b1d */ /* 0x000fec0000010000 */
[----:B------:R-:W-:Y:S04]  /*1c20*/  BSSY.RECONVERGENT B0, `(.L_x_24) ;  /* 0x000001c000007945 */ /* 0x000fe80003800200 */
[----:B------:R-:W-:Y:S05]  /*1c30*/  @!P2 BRA `(.L_x_25) ;  /* 0x000000000068a947 */ /* 0x000fea0003800000 */
[----:B------:R-:W-:Y:S04]  /*1c40*/  LDS R4, [R13+-0x80] ;  /* 0xffff80000d047984 */ /* 0x000fe80000000800 */
[----:B------:R-:W5:Y:S04]  /*1c50*/  LDS R5, [R13+0x80] ;  /* 0x000080000d057984 */ /* 0x000f680000000800 */
[----:B-1----:R-:W1:Y:S04]  /*1c60*/  LDS R17, [R13+-0x4] ;  /* 0xfffffc000d117984 */ /* 0x002e680000000800 */
[----:B------:R-:W1:Y:S04]  /*1c70*/  LDS R7, [R13+0x4] ;  /* 0x000004000d077984 */ /* 0x000e680000000800 */
[----:B------:R-:W1:Y:S04]  /*1c80*/  LDS R2, [R13] ;  /* 0x000000000d027984 */ /* 0x000e680000000800 */
[----:B0-234-:R-:W0:Y:S04]  /*1c90*/  LDS R14, [R12] ;  /* 0x000000000c0e7984 */ /* 0x01de280000000800 */
[----:B------:R-:W-:Y:S04]  /*1ca0*/  LDS R6, [R13+-0x84] ;  /* 0xffff7c000d067984 */ /* 0x000fe80000000800 */
[----:B------:R-:W2:Y:S04]  /*1cb0*/  LDS R21, [R13+0x7c] ;  /* 0x00007c000d157984 */ /* 0x000ea80000000800 */
[----:B------:R-:W3:Y:S04]  /*1cc0*/  LDS R23, [R13+-0x7c] ;  /* 0xffff84000d177984 */ /* 0x000ee80000000800 */
[----:B------:R-:W4:Y:S01]  /*1cd0*/  LDS R3, [R13+0x84] ;  /* 0x000084000d037984 */ /* 0x000f220000000800 */
[----:B-----5:R-:W-:-:S04]  /*1ce0*/  FADD R4, R4, R5 ;  /* 0x0000000504047221 */ /* 0x020fc80000000000 */
[----:B-1----:R-:W-:-:S04]  /*1cf0*/  FADD R8, R4, R17 ;  /* 0x0000001104087221 */ /* 0x002fc80000000000 */
[----:B------:R-:W-:Y:S01]  /*1d00*/  FADD R8, R7, R8 ;  /* 0x0000000807087221 */ /* 0x000fe20000000000 */
[----:B------:R-:W-:-:S03]  /*1d10*/  FADD R4, R4, R7 ;  /* 0x0000000704047221 */ /* 0x000fc60000000000 */
[----:B------:R-:W-:Y:S01]  /*1d20*/  FMUL R5, R8, 0.083300001919269561768 ;  /* 0x3daa993108057820 */ /* 0x000fe20000400000 */
[----:B------:R-:W-:-:S03]  /*1d30*/  FADD R4, R4, R17 ;  /* 0x0000001104047221 */ /* 0x000fc60000000000 */
[----:B------:R-:W-:-:S04]  /*1d40*/  FFMA R5, R2, -0.16599999368190765381, -R5 ;  /* 0xbe29fbe702057823 */ /* 0x000fc80000000805 */
[----:B0-----:R-:W-:Y:S01]  /*1d50*/  FADD R25, R5, R14 ;  /* 0x0000000e05197221 */ /* 0x001fe20000000000 */
[----:B------:R-:W-:Y:S01]  /*1d60*/  FMUL R5, R4, -0.16599999368190765381 ;  /* 0xbe29fbe704057820 */ /* 0x000fe20000400000 */
[----:B--2---:R-:W-:-:S03]  /*1d70*/  FADD R6, R6, R21 ;  /* 0x0000001506067221 */ /* 0x004fc60000000000 */
[----:B------:R0:W-:Y:S01]  /*1d80*/  STS [R12], R25 ;  /* 0x000000190c007388 */ /* 0x0001e20000000800 */
[----:B------:R-:W-:Y:S01]  /*1d90*/  FFMA R5, R2, 2.6659998893737792969, R5 ;  /* 0x402a9fbe02057823 */ /* 0x000fe20000000005 */
[----:B---3--:R-:W-:-:S04]  /*1da0*/  FADD R6, R6, R23 ;  /* 0x0000001706067221 */ /* 0x008fc80000000000 */
[----:B----4-:R-:W-:-:S04]  /*1db0*/  FADD R6, R6, R3 ;  /* 0x0000000306067221 */ /* 0x010fc80000000000 */
[----:B------:R-:W-:-:S04]  /*1dc0*/  FFMA R6, R6, -0.083300001919269561768, R5 ;  /* 0xbdaa993106067823 */ /* 0x000fc80000000005 */
[----:B0-----:R-:W-:-:S07]  /*1dd0*/  FADD R19, R6, R19 ;  /* 0x0000001306137221 */ /* 0x001fce0000000000 */
.L_x_25:
[----:B------:R-:W-:Y:S05]  /*1de0*/  BSYNC.RECONVERGENT B0 ;  /* 0x0000000000007941 */ /* 0x000fea0003800200 */
.L_x_24:
        /* <DEDUP_REMOVED lines=29> */
.L_x_27:
[----:B------:R-:W-:Y:S05]  /*1fc0*/  BSYNC.RECONVERGENT B0 ;  /* 0x0000000000007941 */ /* 0x000fea0003800200 */
.L_x_26:
[----:B------:R-:W-:Y:S06]  /*1fd0*/  BAR.SYNC.DEFER_BLOCKING 0x0 ;  /* 0x0000000000007b1d */ /* 0x000fec0000010000 */
[----:B------:R-:W-:Y:S04]  /*1fe0*/  BSSY.RECONVERGENT B0, `(.L_x_28) ;  /* 0x0000016000007945 */ /* 0x000fe80003800200 */
[----:B------:R-:W-:Y:S05]  /*1ff0*/  @!P3 BRA `(.L_x_29) ;  /* 0x000000000050b947 */ /* 0x000fea0003800000 */
[----:B------:R-:W-:Y:S01]  /*2000*/  LDS R5, [R11+-0x80] ;  /* 0xffff80000b057984 */ /* 0x000fe20000000800 */
[----:B------:R-:W5:Y:S01]  /*2010*/  LDCU UR4, c[0x0][0x3ac] ;  /* 0x00007580ff0477ac */ /* 0x000f620008000800 */
[----:B--234-:R-:W2:Y:S01]  /*2020*/  LDC.64 R2, c[0x0][0x3a0] ;  /* 0x0000e800ff027b82 */ /* 0x01cea20000000a00 */
[----:B------:R-:W-:Y:S01]  /*2030*/  VIMNMX.U32 R9, PT, PT, R9, 0x4, !PT ;  /* 0x0000000409097848 */ /* 0x000fe20007fe0000 */
[----:B------:R-:W3:Y:S01]  /*2040*/  LDS R6, [R11+0x80] ;  /* 0x000080000b067984 */ /* 0x000ee20000000800 */
[----:B------:R-:W4:Y:S03]  /*2050*/  LDCU UR5, c[0x0][0x3b0] ;  /* 0x00007600ff0577ac */ /* 0x000f260008000800 */
[----:B------:R-:W1:Y:S04]  /*2060*/  LDS R8, [R11+-0x4] ;  /* 0xfffffc000b087984 */ /* 0x000e680000000800 */
[----:B0-----:R-:W0:Y:S04]  /*2070*/  LDS R14, [R11+0x4] ;  /* 0x000004000b0e7984 */ /* 0x001e280000000800 */
[----:B------:R-:W2:Y:S01]  /*2080*/  LDS R4, [R11] ;  /* 0x000000000b047984 */ /* 0x000ea20000000800 */
[----:B---3--:R-:W-:Y:S01]  /*2090*/  FADD R5, R5, R6 ;  /* 0x0000000605057221 */ /* 0x008fe20000000000 */
[----:B------:R-:W-:-:S03]  /*20a0*/  IADD3 R6, PT, PT, R9, -0x4, RZ ;  /* 0xfffffffc09067810 */ /* 0x000fc60007ffe0ff */
[----:B-1----:R-:W-:Y:S02]  /*20b0*/  FADD R5, R5, R8 ;  /* 0x0000000805057221 */ /* 0x002fe40000000000 */
[----:B-----5:R-:W-:Y:S02]  /*20c0*/  IMAD R15, R6, UR4, R15 ;  /* 0x00000004060f7c24 */ /* 0x020fe4000f8e020f */
[----:B0-----:R-:W-:Y:S02]  /*20d0*/  FADD R5, R5, R14 ;  /* 0x0000000e05057221 */ /* 0x001fe40000000000 */
[----:B----4-:R-:W-:Y:S02]  /*20e0*/  IMAD R15, R15, UR5, R16 ;  /* 0x000000050f0f7c24 */ /* 0x010fe4000f8e0210 */
[----:B------:R-:W-:Y:S02]  /*20f0*/  FMUL R5, R5, -0.083300001919269561768 ;  /* 0xbdaa993105057820 */ /* 0x000fe40000400000 */
[----:B--2---:R-:W-:-:S04]  /*2100*/  IMAD.WIDE R2, R15, 0x4, R2 ;  /* 0x000000040f027825 */ /* 0x004fc800078e0202 */
[----:B------:R-:W-:-:S04]  /*2110*/  FFMA R5, R4, -0.16599999368190765381, R5 ;  /* 0xbe29fbe704057823 */ /* 0x000fc80000000005 */
[----:B------:R-:W-:-:S05]  /*2120*/  FADD R5, R5, R22 ;  /* 0x0000001605057221 */ /* 0x000fca0000000000 */
[----:B------:R0:W-:Y:S02]  /*2130*/  STG.E desc[UR8][R2.64], R5 ;  /* 0x0000000502007986 */ /* 0x0001e4000c101908 */
.L_x_29:
[----:B------:R-:W-:Y:S05]  /*2140*/  BSYNC.RECONVERGENT B0 ;  /* 0x0000000000007941 */ /* 0x000fea0003800200 */
.L_x_28:
[----:B------:R-:W-:Y:S06]  /*2150*/  BAR.SYNC.DEFER_BLOCKING 0x0 ;  /* 0x0000000000007b1d */ /* 0x000fec0000010000 */
[----:B------:R-:W-:Y:S04]  /*2160*/  STS [R13], R10 ;  /* 0x0000000a0d007388 */ /* 0x000fe80000000800 */
[----:B------:R-:W-:Y:S04]  /*2170*/  STS [R12], R19 ;  /* 0x000000130c007388 */ /* 0x000fe80000000800 */
[----:B------:R-:W-:Y:S01]  /*2180*/  STS [R11], R0 ;  /* 0x000000000b007388 */ /* 0x000fe20000000800 */
[----:B------:R-:W-:Y:S05]  /*2190*/  EXIT ;  /* 0x000000000000794d */ /* 0x000fea0003800000 */
.L_x_30:
[----:B------:R-:W-:-:S00]  /*21a0*/  BRA `(.L_x_30) ;  /* 0xfffffffc00fc7947 */ /* 0x000fc0000383ffff */
[----:B------:R-:W-:-:S00]  /*21b0*/  NOP ;  /* 0x0000000000007918 */ /* 0x000fc00000000000 */
        /* <DEDUP_REMOVED lines=12> */
.L_x_31:


//--------------------- .nv.shared._Z7possionPfS_S_S_S_iii --------------------------
	.section	.nv.shared._Z7possionPfS_S_S_S_iii,"aw",@nobits
	.sectionflags	@""
	.align	4
.nv.shared._Z7possionPfS_S_S_S_iii:
	.zero		17408


//--------------------- .nv.shared.reserved.0     --------------------------
	.section	.nv.shared.reserved.0,"aw",@nobits
	.weak		__nv_reservedSMEM_offset_0_alias
	.size		__nv_reservedSMEM_offset_0_alias, 0, 64
	.other		__nv_reservedSMEM_offset_0_alias,@"STO_CUDA_RESERVED_SHARED STV_DEFAULT"
__nv_reservedSMEM_offset_0_alias:
	.zero		0
	.zero		64


//--------------------- .nv.constant0._Z7possionPfS_S_S_S_iii --------------------------
	.section	.nv.constant0._Z7possionPfS_S_S_S_iii,"a",@progbits
	.sectionflags	@""
	.align	4
.nv.constant0._Z7possionPfS_S_S_S_iii:
	.zero		948


//--------------------- SYMBOLS --------------------------

	.type		.nv.reservedSmem.offset0,@object
	.size		.nv.reservedSmem.offset0,0x4
	.type		.nv.reservedSmem.cap,@object
	.size		.nv.reservedSmem.cap,0x4
